//
// Generated by NVIDIA NVVM Compiler
//
// Compiler Build ID: CL-36424714
// Cuda compilation tools, release 13.0, V13.0.88
// Based on NVVM 20.0.0
//

.version 9.0
.target sm_100
.address_size 64

	// .globl	_Z11normalize_TPfS_S_S_ii

.visible .entry _Z11normalize_TPfS_S_S_ii(
	.param .u64 .ptr .align 1 _Z11normalize_TPfS_S_S_ii_param_0,
	.param .u64 .ptr .align 1 _Z11normalize_TPfS_S_S_ii_param_1,
	.param .u64 .ptr .align 1 _Z11normalize_TPfS_S_S_ii_param_2,
	.param .u64 .ptr .align 1 _Z11normalize_TPfS_S_S_ii_param_3,
	.param .u32 _Z11normalize_TPfS_S_S_ii_param_4,
	.param .u32 _Z11normalize_TPfS_S_S_ii_param_5
)
{
	.reg .pred 	%p<12>;
	.reg .b32 	%r<38>;
	.reg .b32 	%f<91>;
	.reg .b64 	%rd<45>;

	ld.param.u64 	%rd6, [_Z11normalize_TPfS_S_S_ii_param_0];
	ld.param.u64 	%rd5, [_Z11normalize_TPfS_S_S_ii_param_1];
	ld.param.u64 	%rd7, [_Z11normalize_TPfS_S_S_ii_param_2];
	ld.param.u64 	%rd8, [_Z11normalize_TPfS_S_S_ii_param_3];
	ld.param.u32 	%r19, [_Z11normalize_TPfS_S_S_ii_param_4];
	ld.param.u32 	%r20, [_Z11normalize_TPfS_S_S_ii_param_5];
	cvta.to.global.u64 	%rd1, %rd8;
	cvta.to.global.u64 	%rd2, %rd7;
	cvta.to.global.u64 	%rd3, %rd6;
	mov.u32 	%r21, %tid.x;
	mov.u32 	%r22, %ntid.x;
	mov.u32 	%r23, %ctaid.x;
	mad.lo.s32 	%r1, %r22, %r23, %r21;
	setp.ge.s32 	%p1, %r1, %r19;
	setp.lt.s32 	%p2, %r20, 1;
	or.pred  	%p3, %p1, %p2;
	@%p3 bra 	$L__BB0_12;
	cvta.to.global.u64 	%rd9, %rd5;
	mul.lo.s32 	%r2, %r20, %r1;
	mul.wide.s32 	%rd10, %r1, 4;
	add.s64 	%rd4, %rd9, %rd10;
	and.b32  	%r3, %r20, 7;
	setp.lt.u32 	%p4, %r20, 8;
	mov.b32 	%r36, 0;
	@%p4 bra 	$L__BB0_4;
	and.b32  	%r36, %r20, 2147483640;
	neg.s32 	%r34, %r36;
	shl.b32 	%r6, %r19, 3;
	mul.wide.s32 	%rd16, %r19, 4;
	mov.u32 	%r32, %r2;
	mov.u32 	%r33, %r1;
$L__BB0_3:
	.pragma "nounroll";
	mul.wide.s32 	%rd11, %r32, 4;
	add.s64 	%rd12, %rd3, %rd11;
	add.s64 	%rd13, %rd2, %rd11;
	ld.global.f32 	%f1, [%rd12];
	ld.global.f32 	%f2, [%rd4];
	div.rn.f32 	%f3, %f1, %f2;
	st.global.f32 	[%rd13], %f3;
	ld.global.f32 	%f4, [%rd12];
	ld.global.f32 	%f5, [%rd4];
	div.rn.f32 	%f6, %f4, %f5;
	mul.wide.s32 	%rd14, %r33, 4;
	add.s64 	%rd15, %rd1, %rd14;
	st.global.f32 	[%rd15], %f6;
	ld.global.f32 	%f7, [%rd12+4];
	ld.global.f32 	%f8, [%rd4];
	div.rn.f32 	%f9, %f7, %f8;
	st.global.f32 	[%rd13+4], %f9;
	ld.global.f32 	%f10, [%rd12+4];
	ld.global.f32 	%f11, [%rd4];
	div.rn.f32 	%f12, %f10, %f11;
	add.s64 	%rd17, %rd15, %rd16;
	st.global.f32 	[%rd17], %f12;
	ld.global.f32 	%f13, [%rd12+8];
	ld.global.f32 	%f14, [%rd4];
	div.rn.f32 	%f15, %f13, %f14;
	st.global.f32 	[%rd13+8], %f15;
	ld.global.f32 	%f16, [%rd12+8];
	ld.global.f32 	%f17, [%rd4];
	div.rn.f32 	%f18, %f16, %f17;
	add.s64 	%rd18, %rd17, %rd16;
	st.global.f32 	[%rd18], %f18;
	ld.global.f32 	%f19, [%rd12+12];
	ld.global.f32 	%f20, [%rd4];
	div.rn.f32 	%f21, %f19, %f20;
	st.global.f32 	[%rd13+12], %f21;
	ld.global.f32 	%f22, [%rd12+12];
	ld.global.f32 	%f23, [%rd4];
	div.rn.f32 	%f24, %f22, %f23;
	add.s64 	%rd19, %rd18, %rd16;
	st.global.f32 	[%rd19], %f24;
	ld.global.f32 	%f25, [%rd12+16];
	ld.global.f32 	%f26, [%rd4];
	div.rn.f32 	%f27, %f25, %f26;
	st.global.f32 	[%rd13+16], %f27;
	ld.global.f32 	%f28, [%rd12+16];
	ld.global.f32 	%f29, [%rd4];
	div.rn.f32 	%f30, %f28, %f29;
	add.s64 	%rd20, %rd19, %rd16;
	st.global.f32 	[%rd20], %f30;
	ld.global.f32 	%f31, [%rd12+20];
	ld.global.f32 	%f32, [%rd4];
	div.rn.f32 	%f33, %f31, %f32;
	st.global.f32 	[%rd13+20], %f33;
	ld.global.f32 	%f34, [%rd12+20];
	ld.global.f32 	%f35, [%rd4];
	div.rn.f32 	%f36, %f34, %f35;
	add.s64 	%rd21, %rd20, %rd16;
	st.global.f32 	[%rd21], %f36;
	ld.global.f32 	%f37, [%rd12+24];
	ld.global.f32 	%f38, [%rd4];
	div.rn.f32 	%f39, %f37, %f38;
	st.global.f32 	[%rd13+24], %f39;
	ld.global.f32 	%f40, [%rd12+24];
	ld.global.f32 	%f41, [%rd4];
	div.rn.f32 	%f42, %f40, %f41;
	add.s64 	%rd22, %rd21, %rd16;
	st.global.f32 	[%rd22], %f42;
	ld.global.f32 	%f43, [%rd12+28];
	ld.global.f32 	%f44, [%rd4];
	div.rn.f32 	%f45, %f43, %f44;
	st.global.f32 	[%rd13+28], %f45;
	ld.global.f32 	%f46, [%rd12+28];
	ld.global.f32 	%f47, [%rd4];
	div.rn.f32 	%f48, %f46, %f47;
	add.s64 	%rd23, %rd22, %rd16;
	st.global.f32 	[%rd23], %f48;
	add.s32 	%r34, %r34, 8;
	add.s32 	%r33, %r33, %r6;
	add.s32 	%r32, %r32, 8;
	setp.ne.s32 	%p5, %r34, 0;
	@%p5 bra 	$L__BB0_3;
$L__BB0_4:
	setp.eq.s32 	%p6, %r3, 0;
	@%p6 bra 	$L__BB0_12;
	and.b32  	%r14, %r20, 3;
	setp.lt.u32 	%p7, %r3, 4;
	@%p7 bra 	$L__BB0_7;
	add.s32 	%r25, %r36, %r2;
	mul.wide.s32 	%rd24, %r25, 4;
	add.s64 	%rd25, %rd3, %rd24;
	ld.global.f32 	%f49, [%rd25];
	ld.global.f32 	%f50, [%rd4];
	div.rn.f32 	%f51, %f49, %f50;
	add.s64 	%rd26, %rd2, %rd24;
	st.global.f32 	[%rd26], %f51;
	ld.global.f32 	%f52, [%rd25];
	ld.global.f32 	%f53, [%rd4];
	div.rn.f32 	%f54, %f52, %f53;
	mad.lo.s32 	%r26, %r36, %r19, %r1;
	mul.wide.s32 	%rd27, %r26, 4;
	add.s64 	%rd28, %rd1, %rd27;
	st.global.f32 	[%rd28], %f54;
	ld.global.f32 	%f55, [%rd25+4];
	ld.global.f32 	%f56, [%rd4];
	div.rn.f32 	%f57, %f55, %f56;
	st.global.f32 	[%rd26+4], %f57;
	ld.global.f32 	%f58, [%rd25+4];
	ld.global.f32 	%f59, [%rd4];
	div.rn.f32 	%f60, %f58, %f59;
	mul.wide.s32 	%rd29, %r19, 4;
	add.s64 	%rd30, %rd28, %rd29;
	st.global.f32 	[%rd30], %f60;
	ld.global.f32 	%f61, [%rd25+8];
	ld.global.f32 	%f62, [%rd4];
	div.rn.f32 	%f63, %f61, %f62;
	st.global.f32 	[%rd26+8], %f63;
	ld.global.f32 	%f64, [%rd25+8];
	ld.global.f32 	%f65, [%rd4];
	div.rn.f32 	%f66, %f64, %f65;
	add.s64 	%rd31, %rd30, %rd29;
	st.global.f32 	[%rd31], %f66;
	ld.global.f32 	%f67, [%rd25+12];
	ld.global.f32 	%f68, [%rd4];
	div.rn.f32 	%f69, %f67, %f68;
	st.global.f32 	[%rd26+12], %f69;
	ld.global.f32 	%f70, [%rd25+12];
	ld.global.f32 	%f71, [%rd4];
	div.rn.f32 	%f72, %f70, %f71;
	add.s64 	%rd32, %rd31, %rd29;
	st.global.f32 	[%rd32], %f72;
	add.s32 	%r36, %r36, 4;
$L__BB0_7:
	setp.eq.s32 	%p8, %r14, 0;
	@%p8 bra 	$L__BB0_12;
	setp.eq.s32 	%p9, %r14, 1;
	@%p9 bra 	$L__BB0_10;
	add.s32 	%r27, %r36, %r2;
	mul.wide.s32 	%rd33, %r27, 4;
	add.s64 	%rd34, %rd3, %rd33;
	ld.global.f32 	%f73, [%rd34];
	ld.global.f32 	%f74, [%rd4];
	div.rn.f32 	%f75, %f73, %f74;
	add.s64 	%rd35, %rd2, %rd33;
	st.global.f32 	[%rd35], %f75;
	ld.global.f32 	%f76, [%rd34];
	ld.global.f32 	%f77, [%rd4];
	div.rn.f32 	%f78, %f76, %f77;
	mad.lo.s32 	%r28, %r36, %r19, %r1;
	mul.wide.s32 	%rd36, %r28, 4;
	add.s64 	%rd37, %rd1, %rd36;
	st.global.f32 	[%rd37], %f78;
	ld.global.f32 	%f79, [%rd34+4];
	ld.global.f32 	%f80, [%rd4];
	div.rn.f32 	%f81, %f79, %f80;
	st.global.f32 	[%rd35+4], %f81;
	ld.global.f32 	%f82, [%rd34+4];
	ld.global.f32 	%f83, [%rd4];
	div.rn.f32 	%f84, %f82, %f83;
	mul.wide.s32 	%rd38, %r19, 4;
	add.s64 	%rd39, %rd37, %rd38;
	st.global.f32 	[%rd39], %f84;
	add.s32 	%r36, %r36, 2;
$L__BB0_10:
	and.b32  	%r29, %r20, 1;
	setp.eq.b32 	%p10, %r29, 1;
	not.pred 	%p11, %p10;
	@%p11 bra 	$L__BB0_12;
	add.s32 	%r30, %r36, %r2;
	mul.wide.s32 	%rd40, %r30, 4;
	add.s64 	%rd41, %rd3, %rd40;
	ld.global.f32 	%f85, [%rd41];
	ld.global.f32 	%f86, [%rd4];
	div.rn.f32 	%f87, %f85, %f86;
	add.s64 	%rd42, %rd2, %rd40;
	st.global.f32 	[%rd42], %f87;
	ld.global.f32 	%f88, [%rd41];
	ld.global.f32 	%f89, [%rd4];
	div.rn.f32 	%f90, %f88, %f89;
	mad.lo.s32 	%r31, %r36, %r19, %r1;
	mul.wide.s32 	%rd43, %r31, 4;
	add.s64 	%rd44, %rd1, %rd43;
	st.global.f32 	[%rd44], %f90;
$L__BB0_12:
	ret;

}
	// .globl	_Z18vectorManipulationPfS_S_S_i
.visible .entry _Z18vectorManipulationPfS_S_S_i(
	.param .u64 .ptr .align 1 _Z18vectorManipulationPfS_S_S_i_param_0,
	.param .u64 .ptr .align 1 _Z18vectorManipulationPfS_S_S_i_param_1,
	.param .u64 .ptr .align 1 _Z18vectorManipulationPfS_S_S_i_param_2,
	.param .u64 .ptr .align 1 _Z18vectorManipulationPfS_S_S_i_param_3,
	.param .u32 _Z18vectorManipulationPfS_S_S_i_param_4
)
{
	.reg .pred 	%p<2>;
	.reg .b32 	%r<6>;
	.reg .b32 	%f<6>;
	.reg .b64 	%rd<14>;

	ld.param.u64 	%rd1, [_Z18vectorManipulationPfS_S_S_i_param_0];
	ld.param.u64 	%rd2, [_Z18vectorManipulationPfS_S_S_i_param_1];
	ld.param.u64 	%rd3, [_Z18vectorManipulationPfS_S_S_i_param_2];
	ld.param.u64 	%rd4, [_Z18vectorManipulationPfS_S_S_i_param_3];
	ld.param.u32 	%r2, [_Z18vectorManipulationPfS_S_S_i_param_4];
	mov.u32 	%r3, %tid.x;
	mov.u32 	%r4, %ntid.x;
	mov.u32 	%r5, %ctaid.x;
	mad.lo.s32 	%r1, %r4, %r5, %r3;
	setp.ge.s32 	%p1, %r1, %r2;
	@%p1 bra 	$L__BB1_2;
	cvta.to.global.u64 	%rd5, %rd1;
	cvta.to.global.u64 	%rd6, %rd3;
	cvta.to.global.u64 	%rd7, %rd2;
	cvta.to.global.u64 	%rd8, %rd4;
	mul.wide.s32 	%rd9, %r1, 4;
	add.s64 	%rd10, %rd5, %rd9;
	ld.global.f32 	%f1, [%rd10];
	add.s64 	%rd11, %rd6, %rd9;
	ld.global.f32 	%f2, [%rd11];
	add.f32 	%f3, %f1, %f2;
	add.s64 	%rd12, %rd7, %rd9;
	ld.global.f32 	%f4, [%rd12];
	sub.f32 	%f5, %f3, %f4;
	add.s64 	%rd13, %rd8, %rd9;
	st.global.f32 	[%rd13], %f5;
$L__BB1_2:
	ret;

}
	// .globl	_Z20vecMatMultiplicationPfS_S_ii
.visible .entry _Z20vecMatMultiplicationPfS_S_ii(
	.param .u64 .ptr .align 1 _Z20vecMatMultiplicationPfS_S_ii_param_0,
	.param .u64 .ptr .align 1 _Z20vecMatMultiplicationPfS_S_ii_param_1,
	.param .u64 .ptr .align 1 _Z20vecMatMultiplicationPfS_S_ii_param_2,
	.param .u32 _Z20vecMatMultiplicationPfS_S_ii_param_3,
	.param .u32 _Z20vecMatMultiplicationPfS_S_ii_param_4
)
{
	.reg .pred 	%p<12>;
	.reg .b32 	%r<38>;
	.reg .b32 	%f<99>;
	.reg .b64 	%rd<31>;

	ld.param.u64 	%rd12, [_Z20vecMatMultiplicationPfS_S_ii_param_0];
	ld.param.u64 	%rd13, [_Z20vecMatMultiplicationPfS_S_ii_param_1];
	ld.param.u64 	%rd11, [_Z20vecMatMultiplicationPfS_S_ii_param_2];
	ld.param.u32 	%r23, [_Z20vecMatMultiplicationPfS_S_ii_param_3];
	ld.param.u32 	%r24, [_Z20vecMatMultiplicationPfS_S_ii_param_4];
	cvta.to.global.u64 	%rd1, %rd13;
	cvta.to.global.u64 	%rd2, %rd12;
	mov.u32 	%r25, %tid.x;
	mov.u32 	%r26, %ntid.x;
	mov.u32 	%r27, %ctaid.x;
	mad.lo.s32 	%r1, %r26, %r27, %r25;
	setp.ge.s32 	%p1, %r1, %r24;
	setp.lt.s32 	%p2, %r23, 1;
	or.pred  	%p3, %p1, %p2;
	@%p3 bra 	$L__BB2_13;
	cvta.to.global.u64 	%rd14, %rd11;
	mul.lo.s32 	%r2, %r23, %r1;
	mul.wide.s32 	%rd15, %r1, 4;
	add.s64 	%rd3, %rd14, %rd15;
	ld.global.f32 	%f95, [%rd3];
	and.b32  	%r3, %r23, 15;
	setp.lt.u32 	%p4, %r23, 16;
	mov.b32 	%r34, 0;
	@%p4 bra 	$L__BB2_4;
	and.b32  	%r34, %r23, 2147483632;
	neg.s32 	%r32, %r34;
	add.s64 	%rd4, %rd2, 32;
	add.s64 	%rd29, %rd1, 32;
	mov.u32 	%r31, %r2;
$L__BB2_3:
	.pragma "nounroll";
	mul.wide.s32 	%rd16, %r31, 4;
	add.s64 	%rd17, %rd4, %rd16;
	ld.global.f32 	%f11, [%rd17+-32];
	ld.global.f32 	%f12, [%rd29+-32];
	fma.rn.f32 	%f13, %f11, %f12, %f95;
	st.global.f32 	[%rd3], %f13;
	ld.global.f32 	%f14, [%rd17+-28];
	ld.global.f32 	%f15, [%rd29+-28];
	fma.rn.f32 	%f16, %f14, %f15, %f13;
	st.global.f32 	[%rd3], %f16;
	ld.global.f32 	%f17, [%rd17+-24];
	ld.global.f32 	%f18, [%rd29+-24];
	fma.rn.f32 	%f19, %f17, %f18, %f16;
	st.global.f32 	[%rd3], %f19;
	ld.global.f32 	%f20, [%rd17+-20];
	ld.global.f32 	%f21, [%rd29+-20];
	fma.rn.f32 	%f22, %f20, %f21, %f19;
	st.global.f32 	[%rd3], %f22;
	ld.global.f32 	%f23, [%rd17+-16];
	ld.global.f32 	%f24, [%rd29+-16];
	fma.rn.f32 	%f25, %f23, %f24, %f22;
	st.global.f32 	[%rd3], %f25;
	ld.global.f32 	%f26, [%rd17+-12];
	ld.global.f32 	%f27, [%rd29+-12];
	fma.rn.f32 	%f28, %f26, %f27, %f25;
	st.global.f32 	[%rd3], %f28;
	ld.global.f32 	%f29, [%rd17+-8];
	ld.global.f32 	%f30, [%rd29+-8];
	fma.rn.f32 	%f31, %f29, %f30, %f28;
	st.global.f32 	[%rd3], %f31;
	ld.global.f32 	%f32, [%rd17+-4];
	ld.global.f32 	%f33, [%rd29+-4];
	fma.rn.f32 	%f34, %f32, %f33, %f31;
	st.global.f32 	[%rd3], %f34;
	ld.global.f32 	%f35, [%rd17];
	ld.global.f32 	%f36, [%rd29];
	fma.rn.f32 	%f37, %f35, %f36, %f34;
	st.global.f32 	[%rd3], %f37;
	ld.global.f32 	%f38, [%rd17+4];
	ld.global.f32 	%f39, [%rd29+4];
	fma.rn.f32 	%f40, %f38, %f39, %f37;
	st.global.f32 	[%rd3], %f40;
	ld.global.f32 	%f41, [%rd17+8];
	ld.global.f32 	%f42, [%rd29+8];
	fma.rn.f32 	%f43, %f41, %f42, %f40;
	st.global.f32 	[%rd3], %f43;
	ld.global.f32 	%f44, [%rd17+12];
	ld.global.f32 	%f45, [%rd29+12];
	fma.rn.f32 	%f46, %f44, %f45, %f43;
	st.global.f32 	[%rd3], %f46;
	ld.global.f32 	%f47, [%rd17+16];
	ld.global.f32 	%f48, [%rd29+16];
	fma.rn.f32 	%f49, %f47, %f48, %f46;
	st.global.f32 	[%rd3], %f49;
	ld.global.f32 	%f50, [%rd17+20];
	ld.global.f32 	%f51, [%rd29+20];
	fma.rn.f32 	%f52, %f50, %f51, %f49;
	st.global.f32 	[%rd3], %f52;
	ld.global.f32 	%f53, [%rd17+24];
	ld.global.f32 	%f54, [%rd29+24];
	fma.rn.f32 	%f55, %f53, %f54, %f52;
	st.global.f32 	[%rd3], %f55;
	ld.global.f32 	%f56, [%rd17+28];
	ld.global.f32 	%f57, [%rd29+28];
	fma.rn.f32 	%f95, %f56, %f57, %f55;
	st.global.f32 	[%rd3], %f95;
	add.s32 	%r32, %r32, 16;
	add.s32 	%r31, %r31, 16;
	add.s64 	%rd29, %rd29, 64;
	setp.ne.s32 	%p5, %r32, 0;
	@%p5 bra 	$L__BB2_3;
$L__BB2_4:
	setp.eq.s32 	%p6, %r3, 0;
	@%p6 bra 	$L__BB2_13;
	and.b32  	%r11, %r23, 7;
	setp.lt.u32 	%p7, %r3, 8;
	@%p7 bra 	$L__BB2_7;
	add.s32 	%r29, %r34, %r2;
	mul.wide.s32 	%rd18, %r29, 4;
	add.s64 	%rd19, %rd2, %rd18;
	ld.global.f32 	%f58, [%rd19];
	mul.wide.u32 	%rd20, %r34, 4;
	add.s64 	%rd21, %rd1, %rd20;
	ld.global.f32 	%f59, [%rd21];
	fma.rn.f32 	%f60, %f58, %f59, %f95;
	st.global.f32 	[%rd3], %f60;
	ld.global.f32 	%f61, [%rd19+4];
	ld.global.f32 	%f62, [%rd21+4];
	fma.rn.f32 	%f63, %f61, %f62, %f60;
	st.global.f32 	[%rd3], %f63;
	ld.global.f32 	%f64, [%rd19+8];
	ld.global.f32 	%f65, [%rd21+8];
	fma.rn.f32 	%f66, %f64, %f65, %f63;
	st.global.f32 	[%rd3], %f66;
	ld.global.f32 	%f67, [%rd19+12];
	ld.global.f32 	%f68, [%rd21+12];
	fma.rn.f32 	%f69, %f67, %f68, %f66;
	st.global.f32 	[%rd3], %f69;
	ld.global.f32 	%f70, [%rd19+16];
	ld.global.f32 	%f71, [%rd21+16];
	fma.rn.f32 	%f72, %f70, %f71, %f69;
	st.global.f32 	[%rd3], %f72;
	ld.global.f32 	%f73, [%rd19+20];
	ld.global.f32 	%f74, [%rd21+20];
	fma.rn.f32 	%f75, %f73, %f74, %f72;
	st.global.f32 	[%rd3], %f75;
	ld.global.f32 	%f76, [%rd19+24];
	ld.global.f32 	%f77, [%rd21+24];
	fma.rn.f32 	%f78, %f76, %f77, %f75;
	st.global.f32 	[%rd3], %f78;
	ld.global.f32 	%f79, [%rd19+28];
	ld.global.f32 	%f80, [%rd21+28];
	fma.rn.f32 	%f95, %f79, %f80, %f78;
	st.global.f32 	[%rd3], %f95;
	add.s32 	%r34, %r34, 8;
$L__BB2_7:
	setp.eq.s32 	%p8, %r11, 0;
	@%p8 bra 	$L__BB2_13;
	and.b32  	%r14, %r23, 3;
	setp.lt.u32 	%p9, %r11, 4;
	@%p9 bra 	$L__BB2_10;
	add.s32 	%r30, %r34, %r2;
	mul.wide.s32 	%rd22, %r30, 4;
	add.s64 	%rd23, %rd2, %rd22;
	ld.global.f32 	%f81, [%rd23];
	mul.wide.u32 	%rd24, %r34, 4;
	add.s64 	%rd25, %rd1, %rd24;
	ld.global.f32 	%f82, [%rd25];
	fma.rn.f32 	%f83, %f81, %f82, %f95;
	st.global.f32 	[%rd3], %f83;
	ld.global.f32 	%f84, [%rd23+4];
	ld.global.f32 	%f85, [%rd25+4];
	fma.rn.f32 	%f86, %f84, %f85, %f83;
	st.global.f32 	[%rd3], %f86;
	ld.global.f32 	%f87, [%rd23+8];
	ld.global.f32 	%f88, [%rd25+8];
	fma.rn.f32 	%f89, %f87, %f88, %f86;
	st.global.f32 	[%rd3], %f89;
	ld.global.f32 	%f90, [%rd23+12];
	ld.global.f32 	%f91, [%rd25+12];
	fma.rn.f32 	%f95, %f90, %f91, %f89;
	st.global.f32 	[%rd3], %f95;
	add.s32 	%r34, %r34, 4;
$L__BB2_10:
	setp.eq.s32 	%p10, %r14, 0;
	@%p10 bra 	$L__BB2_13;
	mul.wide.u32 	%rd26, %r34, 4;
	add.s64 	%rd30, %rd1, %rd26;
	add.s32 	%r37, %r34, %r2;
	neg.s32 	%r36, %r14;
$L__BB2_12:
	.pragma "nounroll";
	mul.wide.s32 	%rd27, %r37, 4;
	add.s64 	%rd28, %rd2, %rd27;
	ld.global.f32 	%f92, [%rd28];
	ld.global.f32 	%f93, [%rd30];
	fma.rn.f32 	%f95, %f92, %f93, %f95;
	st.global.f32 	[%rd3], %f95;
	add.s64 	%rd30, %rd30, 4;
	add.s32 	%r37, %r37, 1;
	add.s32 	%r36, %r36, 1;
	setp.ne.s32 	%p11, %r36, 0;
	@%p11 bra 	$L__BB2_12;
$L__BB2_13:
	ret;

}


// ===== COMPILED SASS (sm_100) =====

	.target	sm_100

	.elftype	@"ET_EXEC"


//--------------------- .note.nv.tkinfo           --------------------------
	.section	.note.nv.tkinfo,"",@"SHT_NOTE"
	.sectionflags	@"SHF_NOTE_NV_TKINFO"
	.tkinfo
        /*0018*/ 	.word	0x00000002
        /*0030*/ 	.string	""
        /*0030*/ 	.string	"ptxas"
        /*0030*/ 	.string	"Cuda compilation tools, release 13.0, V13.0.88"
        /*0030*/ 	.string	"Build cuda_13.0.r13.0/compiler.36424714_0"
        /*0030*/ 	.string	"-arch sm_100 -m 64 "



//--------------------- .note.nv.cuinfo           --------------------------
	.section	.note.nv.cuinfo,"",@"SHT_NOTE"
	.sectionflags	@"SHF_NOTE_NV_CUINFO"
        /*0018*/ 	.short	0x0002
        /*001a*/ 	.short	0x0064
        /*001c*/ 	.short	0x0082
	.zero		2


//--------------------- .nv.info                  --------------------------
	.section	.nv.info,"",@"SHT_CUDA_INFO"
	.align	4


	//----- nvinfo : EIATTR_REGCOUNT
	.align		4
        /*0000*/ 	.byte	0x04, 0x2f
        /*0002*/ 	.short	(.L_1 - .L_0)
	.align		4
.L_0:
        /*0004*/ 	.word	index@(_Z11normalize_TPfS_S_S_ii)
        /*0008*/ 	.word	0x00000023


	//----- nvinfo : EIATTR_FRAME_SIZE
	.align		4
.L_1:
        /*000c*/ 	.byte	0x04, 0x11
        /*000e*/ 	.short	(.L_3 - .L_2)
	.align		4
.L_2:
        /*0010*/ 	.word	index@($__internal_0_$__cuda_sm3x_div_rn_noftz_f32_slowpath)
        /*0014*/ 	.word	0x00000000


	//----- nvinfo : EIATTR_FRAME_SIZE
	.align		4
.L_3:
        /*0018*/ 	.byte	0x04, 0x11
        /*001a*/ 	.short	(.L_5 - .L_4)
	.align		4
.L_4:
        /*001c*/ 	.word	index@(_Z11normalize_TPfS_S_S_ii)
        /*0020*/ 	.word	0x00000000


	//----- nvinfo : EIATTR_REGCOUNT
	.align		4
.L_5:
        /*0024*/ 	.byte	0x04, 0x2f
        /*0026*/ 	.short	(.L_7 - .L_6)
	.align		4
.L_6:
        /*0028*/ 	.word	index@(_Z18vectorManipulationPfS_S_S_i)
        /*002c*/ 	.word	0x0000000e


	//----- nvinfo : EIATTR_FRAME_SIZE
	.align		4
.L_7:
        /*0030*/ 	.byte	0x04, 0x11
        /*0032*/ 	.short	(.L_9 - .L_8)
	.align		4
.L_8:
        /*0034*/ 	.word	index@(_Z18vectorManipulationPfS_S_S_i)
        /*0038*/ 	.word	0x00000000


	//----- nvinfo : EIATTR_REGCOUNT
	.align		4
.L_9:
        /*003c*/ 	.byte	0x04, 0x2f
        /*003e*/ 	.short	(.L_11 - .L_10)
	.align		4
.L_10:
        /*0040*/ 	.word	index@(_Z20vecMatMultiplicationPfS_S_ii)
        /*0044*/ 	.word	0x00000016


	//----- nvinfo : EIATTR_FRAME_SIZE
	.align		4
.L_11:
        /*0048*/ 	.byte	0x04, 0x11
        /*004a*/ 	.short	(.L_13 - .L_12)
	.align		4
.L_12:
        /*004c*/ 	.word	index@(_Z20vecMatMultiplicationPfS_S_ii)
        /*0050*/ 	.word	0x00000000


	//----- nvinfo : EIATTR_MIN_STACK_SIZE
	.align		4
.L_13:
        /*0054*/ 	.byte	0x04, 0x12
        /*0056*/ 	.short	(.L_15 - .L_14)
	.align		4
.L_14:
        /*0058*/ 	.word	index@(_Z20vecMatMultiplicationPfS_S_ii)
        /*005c*/ 	.word	0x00000000


	//----- nvinfo : EIATTR_MIN_STACK_SIZE
	.align		4
.L_15:
        /*0060*/ 	.byte	0x04, 0x12
        /*0062*/ 	.short	(.L_17 - .L_16)
	.align		4
.L_16:
        /*0064*/ 	.word	index@(_Z18vectorManipulationPfS_S_S_i)
        /*0068*/ 	.word	0x00000000


	//----- nvinfo : EIATTR_MIN_STACK_SIZE
	.align		4
.L_17:
        /*006c*/ 	.byte	0x04, 0x12
        /*006e*/ 	.short	(.L_19 - .L_18)
	.align		4
.L_18:
        /*0070*/ 	.word	index@(_Z11normalize_TPfS_S_S_ii)
        /*0074*/ 	.word	0x00000000
.L_19:


//--------------------- .nv.compat                --------------------------
	.section	.nv.compat,"",@"SHT_CUDA_COMPAT_INFO"
	.align	4
        /*0000*/ 	.byte	0x02, 0x09, 0x00, 0x00, 0x02, 0x02, 0x01, 0x00, 0x02, 0x05, 0x05, 0x00, 0x03, 0x07, 0x01, 0x01
        /*0010*/ 	.byte	0x02, 0x03, 0x00, 0x00, 0x02, 0x06, 0x01, 0x00, 0x04, 0x0b, 0x08, 0x00, 0x01, 0x00, 0x00, 0x00
        /*0020*/ 	.byte	0x00, 0x00, 0x00, 0x00


//--------------------- .nv.info._Z20vecMatMultiplicationPfS_S_ii --------------------------
	.section	.nv.info._Z20vecMatMultiplicationPfS_S_ii,"",@"SHT_CUDA_INFO"
	.sectionflags	@""
	.align	4


	//----- nvinfo : EIATTR_CUDA_API_VERSION
	.align		4
        /*0000*/ 	.byte	0x04, 0x37
        /*0002*/ 	.short	(.L_21 - .L_20)
.L_20:
        /*0004*/ 	.word	0x00000082


	//----- nvinfo : EIATTR_KPARAM_INFO
	.align		4
.L_21:
        /*0008*/ 	.byte	0x04, 0x17
        /*000a*/ 	.short	(.L_23 - .L_22)
.L_22:
        /*000c*/ 	.word	0x00000000
        /*0010*/ 	.short	0x0004
        /*0012*/ 	.short	0x001c
        /*0014*/ 	.byte	0x00, 0xf0, 0x11, 0x00


	//----- nvinfo : EIATTR_KPARAM_INFO
	.align		4
.L_23:
        /*0018*/ 	.byte	0x04, 0x17
        /*001a*/ 	.short	(.L_25 - .L_24)
.L_24:
        /*001c*/ 	.word	0x00000000
        /*0020*/ 	.short	0x0003
        /*0022*/ 	.short	0x0018
        /*0024*/ 	.byte	0x00, 0xf0, 0x11, 0x00


	//----- nvinfo : EIATTR_KPARAM_INFO
	.align		4
.L_25:
        /*0028*/ 	.byte	0x04, 0x17
        /*002a*/ 	.short	(.L_27 - .L_26)
.L_26:
        /*002c*/ 	.word	0x00000000
        /*0030*/ 	.short	0x0002
        /*0032*/ 	.short	0x0010
        /*0034*/ 	.byte	0x00, 0xf5, 0x21, 0x00


	//----- nvinfo : EIATTR_KPARAM_INFO
	.align		4
.L_27:
        /*0038*/ 	.byte	0x04, 0x17
        /*003a*/ 	.short	(.L_29 - .L_28)
.L_28:
        /*003c*/ 	.word	0x00000000
        /*0040*/ 	.short	0x0001
        /*0042*/ 	.short	0x0008
        /*0044*/ 	.byte	0x00, 0xf5, 0x21, 0x00


	//----- nvinfo : EIATTR_KPARAM_INFO
	.align		4
.L_29:
        /*0048*/ 	.byte	0x04, 0x17
        /*004a*/ 	.short	(.L_31 - .L_30)
.L_30:
        /*004c*/ 	.word	0x00000000
        /*0050*/ 	.short	0x0000
        /*0052*/ 	.short	0x0000
        /*0054*/ 	.byte	0x00, 0xf5, 0x21, 0x00


	//----- nvinfo : EIATTR_SPARSE_MMA_MASK
	.align		4
.L_31:
        /*0058*/ 	.byte	0x03, 0x50
        /*005a*/ 	.short	0x0000


	//----- nvinfo : EIATTR_MAXREG_COUNT
	.align		4
        /*005c*/ 	.byte	0x03, 0x1b
        /*005e*/ 	.short	0x00ff


	//----- nvinfo : EIATTR_MERCURY_ISA_VERSION
	.align		4
        /*0060*/ 	.byte	0x03, 0x5f
        /*0062*/ 	.short	0x0101


	//----- nvinfo : EIATTR_VRC_CTA_INIT_COUNT
	.align		4
        /*0064*/ 	.byte	0x02, 0x4a
	.zero		1
	.zero		1


	//----- nvinfo : EIATTR_EXIT_INSTR_OFFSETS
	.align		4
        /*0068*/ 	.byte	0x04, 0x1c
        /*006a*/ 	.short	(.L_33 - .L_32)


	//   ....[0]....
.L_32:
        /*006c*/ 	.word	0x00000080


	//   ....[1]....
        /*0070*/ 	.word	0x00000680


	//   ....[2]....
        /*0074*/ 	.word	0x00000930


	//   ....[3]....
        /*0078*/ 	.word	0x00000ae0


	//   ....[4]....
        /*007c*/ 	.word	0x00000bf0


	//----- nvinfo : EIATTR_CBANK_PARAM_SIZE
	.align		4
.L_33:
        /*0080*/ 	.byte	0x03, 0x19
        /*0082*/ 	.short	0x0020


	//----- nvinfo : EIATTR_PARAM_CBANK
	.align		4
        /*0084*/ 	.byte	0x04, 0x0a
        /*0086*/ 	.short	(.L_35 - .L_34)
	.align		4
.L_34:
        /*0088*/ 	.word	index@(.nv.constant0._Z20vecMatMultiplicationPfS_S_ii)
        /*008c*/ 	.short	0x0380
        /*008e*/ 	.short	0x0020


	//----- nvinfo : EIATTR_SW_WAR
	.align		4
.L_35:
        /*0090*/ 	.byte	0x04, 0x36
        /*0092*/ 	.short	(.L_37 - .L_36)
.L_36:
        /*0094*/ 	.word	0x00000008
.L_37:


//--------------------- .nv.info._Z18vectorManipulationPfS_S_S_i --------------------------
	.section	.nv.info._Z18vectorManipulationPfS_S_S_i,"",@"SHT_CUDA_INFO"
	.sectionflags	@""
	.align	4


	//----- nvinfo : EIATTR_CUDA_API_VERSION
	.align		4
        /*0000*/ 	.byte	0x04, 0x37
        /*0002*/ 	.short	(.L_39 - .L_38)
.L_38:
        /*0004*/ 	.word	0x00000082


	//----- nvinfo : EIATTR_KPARAM_INFO
	.align		4
.L_39:
        /*0008*/ 	.byte	0x04, 0x17
        /*000a*/ 	.short	(.L_41 - .L_40)
.L_40:
        /*000c*/ 	.word	0x00000000
        /*0010*/ 	.short	0x0004
        /*0012*/ 	.short	0x0020
        /*0014*/ 	.byte	0x00, 0xf0, 0x11, 0x00


	//----- nvinfo : EIATTR_KPARAM_INFO
	.align		4
.L_41:
        /*0018*/ 	.byte	0x04, 0x17
        /*001a*/ 	.short	(.L_43 - .L_42)
.L_42:
        /*001c*/ 	.word	0x00000000
        /*0020*/ 	.short	0x0003
        /*0022*/ 	.short	0x0018
        /*0024*/ 	.byte	0x00, 0xf5, 0x21, 0x00


	//----- nvinfo : EIATTR_KPARAM_INFO
	.align		4
.L_43:
        /*0028*/ 	.byte	0x04, 0x17
        /*002a*/ 	.short	(.L_45 - .L_44)
.L_44:
        /*002c*/ 	.word	0x00000000
        /*0030*/ 	.short	0x0002
        /*0032*/ 	.short	0x0010
        /*0034*/ 	.byte	0x00, 0xf5, 0x21, 0x00


	//----- nvinfo : EIATTR_KPARAM_INFO
	.align		4
.L_45:
        /*0038*/ 	.byte	0x04, 0x17
        /*003a*/ 	.short	(.L_47 - .L_46)
.L_46:
        /*003c*/ 	.word	0x00000000
        /*0040*/ 	.short	0x0001
        /*0042*/ 	.short	0x0008
        /*0044*/ 	.byte	0x00, 0xf5, 0x21, 0x00


	//----- nvinfo : EIATTR_KPARAM_INFO
	.align		4
.L_47:
        /*0048*/ 	.byte	0x04, 0x17
        /*004a*/ 	.short	(.L_49 - .L_48)
.L_48:
        /*004c*/ 	.word	0x00000000
        /*0050*/ 	.short	0x0000
        /*0052*/ 	.short	0x0000
        /*0054*/ 	.byte	0x00, 0xf5, 0x21, 0x00


	//----- nvinfo : EIATTR_SPARSE_MMA_MASK
	.align		4
.L_49:
        /*0058*/ 	.byte	0x03, 0x50
        /*005a*/ 	.short	0x0000


	//----- nvinfo : EIATTR_MAXREG_COUNT
	.align		4
        /*005c*/ 	.byte	0x03, 0x1b
        /*005e*/ 	.short	0x00ff


	//----- nvinfo : EIATTR_MERCURY_ISA_VERSION
	.align		4
        /*0060*/ 	.byte	0x03, 0x5f
        /*0062*/ 	.short	0x0101


	//----- nvinfo : EIATTR_VRC_CTA_INIT_COUNT
	.align		4
        /*0064*/ 	.byte	0x02, 0x4a
	.zero		1
	.zero		1


	//----- nvinfo : EIATTR_EXIT_INSTR_OFFSETS
	.align		4
        /*0068*/ 	.byte	0x04, 0x1c
        /*006a*/ 	.short	(.L_51 - .L_50)


	//   ....[0]....
.L_50:
        /*006c*/ 	.word	0x00000070


	//   ....[1]....
        /*0070*/ 	.word	0x00000170


	//----- nvinfo : EIATTR_CBANK_PARAM_SIZE
	.align		4
.L_51:
        /*0074*/ 	.byte	0x03, 0x19
        /*0076*/ 	.short	0x0024


	//----- nvinfo : EIATTR_PARAM_CBANK
	.align		4
        /*0078*/ 	.byte	0x04, 0x0a
        /*007a*/ 	.short	(.L_53 - .L_52)
	.align		4
.L_52:
        /*007c*/ 	.word	index@(.nv.constant0._Z18vectorManipulationPfS_S_S_i)
        /*0080*/ 	.short	0x0380
        /*0082*/ 	.short	0x0024


	//----- nvinfo : EIATTR_SW_WAR
	.align		4
.L_53:
        /*0084*/ 	.byte	0x04, 0x36
        /*0086*/ 	.short	(.L_55 - .L_54)
.L_54:
        /*0088*/ 	.word	0x00000008
.L_55:


//--------------------- .nv.info._Z11normalize_TPfS_S_S_ii --------------------------
	.section	.nv.info._Z11normalize_TPfS_S_S_ii,"",@"SHT_CUDA_INFO"
	.sectionflags	@""
	.align	4


	//----- nvinfo : EIATTR_CUDA_API_VERSION
	.align		4
        /*0000*/ 	.byte	0x04, 0x37
        /*0002*/ 	.short	(.L_57 - .L_56)
.L_56:
        /*0004*/ 	.word	0x00000082


	//----- nvinfo : EIATTR_KPARAM_INFO
	.align		4
.L_57:
        /*0008*/ 	.byte	0x04, 0x17
        /*000a*/ 	.short	(.L_59 - .L_58)
.L_58:
        /*000c*/ 	.word	0x00000000
        /*0010*/ 	.short	0x0005
        /*0012*/ 	.short	0x0024
        /*0014*/ 	.byte	0x00, 0xf0, 0x11, 0x00


	//----- nvinfo : EIATTR_KPARAM_INFO
	.align		4
.L_59:
        /*0018*/ 	.byte	0x04, 0x17
        /*001a*/ 	.short	(.L_61 - .L_60)
.L_60:
        /*001c*/ 	.word	0x00000000
        /*0020*/ 	.short	0x0004
        /*0022*/ 	.short	0x0020
        /*0024*/ 	.byte	0x00, 0xf0, 0x11, 0x00


	//----- nvinfo : EIATTR_KPARAM_INFO
	.align		4
.L_61:
        /*0028*/ 	.byte	0x04, 0x17
        /*002a*/ 	.short	(.L_63 - .L_62)
.L_62:
        /*002c*/ 	.word	0x00000000
        /*0030*/ 	.short	0x0003
        /*0032*/ 	.short	0x0018
        /*0034*/ 	.byte	0x00, 0xf5, 0x21, 0x00


	//----- nvinfo : EIATTR_KPARAM_INFO
	.align		4
.L_63:
        /*0038*/ 	.byte	0x04, 0x17
        /*003a*/ 	.short	(.L_65 - .L_64)
.L_64:
        /*003c*/ 	.word	0x00000000
        /*0040*/ 	.short	0x0002
        /*0042*/ 	.short	0x0010
        /*0044*/ 	.byte	0x00, 0xf5, 0x21, 0x00


	//----- nvinfo : EIATTR_KPARAM_INFO
	.align		4
.L_65:
        /*0048*/ 	.byte	0x04, 0x17
        /*004a*/ 	.short	(.L_67 - .L_66)
.L_66:
        /*004c*/ 	.word	0x00000000
        /*0050*/ 	.short	0x0001
        /*0052*/ 	.short	0x0008
        /*0054*/ 	.byte	0x00, 0xf5, 0x21, 0x00


	//----- nvinfo : EIATTR_KPARAM_INFO
	.align		4
.L_67:
        /*0058*/ 	.byte	0x04, 0x17
        /*005a*/ 	.short	(.L_69 - .L_68)
.L_68:
        /*005c*/ 	.word	0x00000000
        /*0060*/ 	.short	0x0000
        /*0062*/ 	.short	0x0000
        /*0064*/ 	.byte	0x00, 0xf5, 0x21, 0x00


	//----- nvinfo : EIATTR_SPARSE_MMA_MASK
	.align		4
.L_69:
        /*0068*/ 	.byte	0x03, 0x50
        /*006a*/ 	.short	0x0000


	//----- nvinfo : EIATTR_MAXREG_COUNT
	.align		4
        /*006c*/ 	.byte	0x03, 0x1b
        /*006e*/ 	.short	0x00ff


	//----- nvinfo : EIATTR_MERCURY_ISA_VERSION
	.align		4
        /*0070*/ 	.byte	0x03, 0x5f
        /*0072*/ 	.short	0x0101


	//----- nvinfo : EIATTR_VRC_CTA_INIT_COUNT
	.align		4
        /*0074*/ 	.byte	0x02, 0x4a
	.zero		1
	.zero		1


	//----- nvinfo : EIATTR_EXIT_INSTR_OFFSETS
	.align		4
        /*0078*/ 	.byte	0x04, 0x1c
        /*007a*/ 	.short	(.L_71 - .L_70)


	//   ....[0]....
.L_70:
        /*007c*/ 	.word	0x00000080


	//   ....[1]....
        /*0080*/ 	.word	0x00001290


	//   ....[2]....
        /*0084*/ 	.word	0x00001bf0


	//   ....[3]....
        /*0088*/ 	.word	0x00002110


	//   ....[4]....
        /*008c*/ 	.word	0x000023b0


	//----- nvinfo : EIATTR_CRS_STACK_SIZE
	.align		4
.L_71:
        /*0090*/ 	.byte	0x04, 0x1e
        /*0092*/ 	.short	(.L_73 - .L_72)
.L_72:
        /*0094*/ 	.word	0x00000000


	//----- nvinfo : EIATTR_CBANK_PARAM_SIZE
	.align		4
.L_73:
        /*0098*/ 	.byte	0x03, 0x19
        /*009a*/ 	.short	0x0028


	//----- nvinfo : EIATTR_PARAM_CBANK
	.align		4
        /*009c*/ 	.byte	0x04, 0x0a
        /*009e*/ 	.short	(.L_75 - .L_74)
	.align		4
.L_74:
        /*00a0*/ 	.word	index@(.nv.constant0._Z11normalize_TPfS_S_S_ii)
        /*00a4*/ 	.short	0x0380
        /*00a6*/ 	.short	0x0028


	//----- nvinfo : EIATTR_SW_WAR
	.align		4
.L_75:
        /*00a8*/ 	.byte	0x04, 0x36
        /*00aa*/ 	.short	(.L_77 - .L_76)
.L_76:
        /*00ac*/ 	.word	0x00000008
.L_77:


//--------------------- .nv.callgraph             --------------------------
	.section	.nv.callgraph,"",@"SHT_CUDA_CALLGRAPH"
	.align	4
	.sectionentsize	8
	.align		4
        /*0000*/ 	.word	0x00000000
	.align		4
        /*0004*/ 	.word	0xffffffff
	.align		4
        /*0008*/ 	.word	0x00000000
	.align		4
        /*000c*/ 	.word	0xfffffffe
	.align		4
        /*0010*/ 	.word	0x00000000
	.align		4
        /*0014*/ 	.word	0xfffffffd
	.align		4
        /*0018*/ 	.word	0x00000000
	.align		4
        /*001c*/ 	.word	0xfffffffc


//--------------------- .text._Z20vecMatMultiplicationPfS_S_ii --------------------------
	.section	.text._Z20vecMatMultiplicationPfS_S_ii,"ax",@progbits
	.align	128
        .global         _Z20vecMatMultiplicationPfS_S_ii
        .type           _Z20vecMatMultiplicationPfS_S_ii,@function
        .size           _Z20vecMatMultiplicationPfS_S_ii,(.L_x_84 - _Z20vecMatMultiplicationPfS_S_ii)
        .other          _Z20vecMatMultiplicationPfS_S_ii,@"STO_CUDA_ENTRY STV_DEFAULT"
_Z20vecMatMultiplicationPfS_S_ii:
.text._Z20vecMatMultiplicationPfS_S_ii:
[----:B------:R-:W-:Y:S01]  /*0000*/  LDC R1, c[0x0][0x37c] ;  /* 0x0000df00ff017b82 */ /* 0x000fe20000000800 */
[----:B------:R-:W0:Y:S07]  /*0010*/  S2R R7, SR_TID.X ;  /* 0x0000000000077919 */ /* 0x000e2e0000002100 */
[----:B------:R-:W1:Y:S01]  /*0020*/  LDC.64 R4, c[0x0][0x398] ;  /* 0x0000e600ff047b82 */ /* 0x000e620000000a00 */
[----:B------:R-:W0:Y:S01]  /*0030*/  LDCU UR4, c[0x0][0x360] ;  /* 0x00006c00ff0477ac */ /* 0x000e220008000800 */
[----:B------:R-:W0:Y:S01]  /*0040*/  S2R R0, SR_CTAID.X ;  /* 0x0000000000007919 */ /* 0x000e220000002500 */
[----:B-1----:R-:W-:Y:S01]  /*0050*/  ISETP.GE.AND P0, PT, R4, 0x1, PT ;  /* 0x000000010400780c */ /* 0x002fe20003f06270 */
[----:B0-----:R-:W-:-:S05]  /*0060*/  IMAD R7, R0, UR4, R7 ;  /* 0x0000000400077c24 */ /* 0x001fca000f8e0207 */
[----:B------:R-:W-:-:S13]  /*0070*/  ISETP.GE.OR P0, PT, R7, R5, !P0 ;  /* 0x000000050700720c */ /* 0x000fda0004706670 */
[----:B------:R-:W-:Y:S05]  /*0080*/  @P0 EXIT ;  /* 0x000000000000094d */ /* 0x000fea0003800000 */
[----:B------:R-:W0:Y:S01]  /*0090*/  LDC.64 R2, c[0x0][0x390] ;  /* 0x0000e400ff027b82 */ /* 0x000e220000000a00 */
[----:B------:R-:W1:Y:S01]  /*00a0*/  LDCU.64 UR12, c[0x0][0x358] ;  /* 0x00006b00ff0c77ac */ /* 0x000e620008000a00 */
[C---:B------:R-:W-:Y:S02]  /*00b0*/  ISETP.GE.U32.AND P1, PT, R4.reuse, 0x10, PT ;  /* 0x000000100400780c */ /* 0x040fe40003f26070 */
[----:B------:R-:W-:Y:S01]  /*00c0*/  LOP3.LUT R6, R4, 0xf, RZ, 0xc0, !PT ;  /* 0x0000000f04067812 */ /* 0x000fe200078ec0ff */
[----:B------:R-:W-:-:S03]  /*00d0*/  HFMA2 R0, -RZ, RZ, 0, 0 ;  /* 0x00000000ff007431 */ /* 0x000fc600000001ff */
[----:B------:R-:W-:Y:S01]  /*00e0*/  ISETP.NE.AND P0, PT, R6, RZ, PT ;  /* 0x000000ff0600720c */ /* 0x000fe20003f05270 */
[----:B0-----:R-:W-:-:S05]  /*00f0*/  IMAD.WIDE R2, R7, 0x4, R2 ;  /* 0x0000000407027825 */ /* 0x001fca00078e0202 */
[----:B-1----:R0:W5:Y:S01]  /*0100*/  LDG.E R5, desc[UR12][R2.64] ;  /* 0x0000000c02057981 */ /* 0x002162000c1e1900 */
[----:B------:R-:W-:Y:S01]  /*0110*/  IMAD R7, R7, R4, RZ ;  /* 0x0000000407077224 */ /* 0x000fe200078e02ff */
[----:B------:R-:W-:Y:S06]  /*0120*/  @!P1 BRA `(.L_x_0) ;  /* 0x0000000400549947 */ /* 0x000fec0003800000 */
[----:B------:R-:W1:Y:S01]  /*0130*/  LDCU.128 UR8, c[0x0][0x380] ;  /* 0x00007000ff0877ac */ /* 0x000e620008000c00 */
[----:B------:R-:W-:Y:S02]  /*0140*/  LOP3.LUT R0, R4, 0x7ffffff0, RZ, 0xc0, !PT ;  /* 0x7ffffff004007812 */ /* 0x000fe400078ec0ff */
[----:B------:R-:W-:Y:S02]  /*0150*/  MOV R13, R7 ;  /* 0x00000007000d7202 */ /* 0x000fe40000000f00 */
[----:B------:R-:W-:Y:S01]  /*0160*/  IADD3 R12, PT, PT, -R0, RZ, RZ ;  /* 0x000000ff000c7210 */ /* 0x000fe20007ffe1ff */
[----:B-1----:R-:W-:Y:S02]  /*0170*/  UIADD3 UR4, UP1, UPT, UR10, 0x20, URZ ;  /* 0x000000200a047890 */ /* 0x002fe4000ff3e0ff */
[----:B------:R-:W-:Y:S02]  /*0180*/  UIADD3 UR6, UP0, UPT, UR8, 0x20, URZ ;  /* 0x0000002008067890 */ /* 0x000fe4000ff1e0ff */
[----:B------:R-:W-:-:S02]  /*0190*/  UIADD3.X UR5, UPT, UPT, URZ, UR11, URZ, UP1, !UPT ;  /* 0x0000000bff057290 */ /* 0x000fc40008ffe4ff */
[----:B------:R-:W-:Y:S01]  /*01a0*/  MOV R14, UR4 ;  /* 0x00000004000e7c02 */ /* 0x000fe20008000f00 */
[----:B------:R-:W-:-:S03]  /*01b0*/  UIADD3.X UR7, UPT, UPT, URZ, UR9, URZ, UP0, !UPT ;  /* 0x00000009ff077290 */ /* 0x000fc600087fe4ff */
[----:B------:R-:W-:-:S09]  /*01c0*/  MOV R15, UR5 ;  /* 0x00000005000f7c02 */ /* 0x000fd20008000f00 */
.L_x_1:
[----:B------:R-:W-:Y:S02]  /*01d0*/  MOV R10, UR6 ;  /* 0x00000006000a7c02 */ /* 0x000fe40008000f00 */
[----:B------:R-:W-:Y:S02]  /*01e0*/  MOV R11, UR7 ;  /* 0x00000007000b7c02 */ /* 0x000fe40008000f00 */
[----:B------:R-:W-:Y:S02]  /*01f0*/  MOV R8, R14 ;  /* 0x0000000e00087202 */ /* 0x000fe40000000f00 */
[----:B------:R-:W-:Y:S01]  /*0200*/  MOV R9, R15 ;  /* 0x0000000f00097202 */ /* 0x000fe20000000f00 */
[----:B------:R-:W-:-:S04]  /*0210*/  IMAD.WIDE R10, R13, 0x4, R10 ;  /* 0x000000040d0a7825 */ /* 0x000fc800078e020a */
[----:B------:R-:W2:Y:S04]  /*0220*/  LDG.E R15, desc[UR12][R8.64+-0x20] ;  /* 0xffffe00c080f7981 */ /* 0x000ea8000c1e1900 */
[----:B------:R-:W2:Y:S02]  /*0230*/  LDG.E R14, desc[UR12][R10.64+-0x20] ;  /* 0xffffe00c0a0e7981 */ /* 0x000ea4000c1e1900 */
[----:B--2--5:R-:W-:-:S05]  /*0240*/  FFMA R15, R14, R15, R5 ;  /* 0x0000000f0e0f7223 */ /* 0x024fca0000000005 */
[----:B------:R1:W-:Y:S04]  /*0250*/  STG.E desc[UR12][R2.64], R15 ;  /* 0x0000000f02007986 */ /* 0x0003e8000c10190c */
[----:B------:R-:W2:Y:S04]  /*0260*/  LDG.E R14, desc[UR12][R10.64+-0x1c] ;  /* 0xffffe40c0a0e7981 */ /* 0x000ea8000c1e1900 */
[----:B----4-:R-:W2:Y:S02]  /*0270*/  LDG.E R5, desc[UR12][R8.64+-0x1c] ;  /* 0xffffe40c08057981 */ /* 0x010ea4000c1e1900 */
[----:B--2---:R-:W-:-:S05]  /*0280*/  FFMA R5, R14, R5, R15 ;  /* 0x000000050e057223 */ /* 0x004fca000000000f */
[----:B------:R2:W-:Y:S04]  /*0290*/  STG.E desc[UR12][R2.64], R5 ;  /* 0x0000000502007986 */ /* 0x0005e8000c10190c */
[----:B------:R-:W3:Y:S04]  /*02a0*/  LDG.E R14, desc[UR12][R10.64+-0x18] ;  /* 0xffffe80c0a0e7981 */ /* 0x000ee8000c1e1900 */
[----:B------:R-:W3:Y:S02]  /*02b0*/  LDG.E R16, desc[UR12][R8.64+-0x18] ;  /* 0xffffe80c08107981 */ /* 0x000ee4000c1e1900 */
[----:B---3--:R-:W-:-:S05]  /*02c0*/  FFMA R17, R14, R16, R5 ;  /* 0x000000100e117223 */ /* 0x008fca0000000005 */
[----:B------:R3:W-:Y:S04]  /*02d0*/  STG.E desc[UR12][R2.64], R17 ;  /* 0x0000001102007986 */ /* 0x0007e8000c10190c */
[----:B------:R-:W1:Y:S04]  /*02e0*/  LDG.E R14, desc[UR12][R10.64+-0x14] ;  /* 0xffffec0c0a0e7981 */ /* 0x000e68000c1e1900 */
[----:B------:R-:W1:Y:S02]  /*02f0*/  LDG.E R16, desc[UR12][R8.64+-0x14] ;  /* 0xffffec0c08107981 */ /* 0x000e64000c1e1900 */
[----:B-1----:R-:W-:-:S05]  /*0300*/  FFMA R15, R14, R16, R17 ;  /* 0x000000100e0f7223 */ /* 0x002fca0000000011 */
[----:B------:R1:W-:Y:S04]  /*0310*/  STG.E desc[UR12][R2.64], R15 ;  /* 0x0000000f02007986 */ /* 0x0003e8000c10190c */
[----:B------:R-:W2:Y:S04]  /*0320*/  LDG.E R14, desc[UR12][R10.64+-0x10] ;  /* 0xfffff00c0a0e7981 */ /* 0x000ea8000c1e1900 */
[----:B------:R-:W2:Y:S02]  /*0330*/  LDG.E R16, desc[UR12][R8.64+-0x10] ;  /* 0xfffff00c08107981 */ /* 0x000ea4000c1e1900 */
        /* <DEDUP_REMOVED lines=34> */
[----:B------:R-:W4:Y:S04]  /*0560*/  LDG.E R14, desc[UR12][R10.64+0x14] ;  /* 0x0000140c0a0e7981 */ /* 0x000f28000c1e1900 */
[----:B------:R-:W4:Y:S02]  /*0570*/  LDG.E R16, desc[UR12][R8.64+0x14] ;  /* 0x0000140c08107981 */ /* 0x000f24000c1e1900 */
[----:B----4-:R-:W-:-:S05]  /*0580*/  FFMA R19, R14, R16, R15 ;  /* 0x000000100e137223 */ /* 0x010fca000000000f */
[----:B------:R4:W-:Y:S04]  /*0590*/  STG.E desc[UR12][R2.64], R19 ;  /* 0x0000001302007986 */ /* 0x0009e8000c10190c */
[----:B------:R-:W3:Y:S04]  /*05a0*/  LDG.E R14, desc[UR12][R10.64+0x18] ;  /* 0x0000180c0a0e7981 */ /* 0x000ee8000c1e1900 */
[----:B--2---:R-:W3:Y:S01]  /*05b0*/  LDG.E R5, desc[UR12][R8.64+0x18] ;  /* 0x0000180c08057981 */ /* 0x004ee2000c1e1900 */
[----:B------:R-:W-:Y:S01]  /*05c0*/  IADD3 R12, PT, PT, R12, 0x10, RZ ;  /* 0x000000100c0c7810 */ /* 0x000fe20007ffe0ff */
[----:B---3--:R-:W-:-:S05]  /*05d0*/  FFMA R17, R14, R5, R19 ;  /* 0x000000050e117223 */ /* 0x008fca0000000013 */
[----:B------:R4:W-:Y:S04]  /*05e0*/  STG.E desc[UR12][R2.64], R17 ;  /* 0x0000001102007986 */ /* 0x0009e8000c10190c */
[----:B------:R-:W2:Y:S04]  /*05f0*/  LDG.E R14, desc[UR12][R10.64+0x1c] ;  /* 0x00001c0c0a0e7981 */ /* 0x000ea8000c1e1900 */
[----:B------:R-:W2:Y:S01]  /*0600*/  LDG.E R5, desc[UR12][R8.64+0x1c] ;  /* 0x00001c0c08057981 */ /* 0x000ea2000c1e1900 */
[----:B------:R-:W-:Y:S02]  /*0610*/  ISETP.NE.AND P1, PT, R12, RZ, PT ;  /* 0x000000ff0c00720c */ /* 0x000fe40003f25270 */
[----:B------:R-:W-:Y:S01]  /*0620*/  IADD3 R13, PT, PT, R13, 0x10, RZ ;  /* 0x000000100d0d7810 */ /* 0x000fe20007ffe0ff */
[----:B--2---:R-:W-:Y:S01]  /*0630*/  FFMA R5, R14, R5, R17 ;  /* 0x000000050e057223 */ /* 0x004fe20000000011 */
[----:B------:R-:W-:-:S04]  /*0640*/  IADD3 R14, P2, PT, R8, 0x40, RZ ;  /* 0x00000040080e7810 */ /* 0x000fc80007f5e0ff */
[----:B------:R4:W-:Y:S01]  /*0650*/  STG.E desc[UR12][R2.64], R5 ;  /* 0x0000000502007986 */ /* 0x0009e2000c10190c */
[----:B-1----:R-:W-:-:S04]  /*0660*/  IADD3.X R15, PT, PT, RZ, R9, RZ, P2, !PT ;  /* 0x00000009ff0f7210 */ /* 0x002fc800017fe4ff */
[----:B------:R-:W-:Y:S05]  /*0670*/  @P1 BRA `(.L_x_1) ;  /* 0xfffffff800d41947 */ /* 0x000fea000383ffff */
.L_x_0:
[----:B------:R-:W-:Y:S05]  /*0680*/  @!P0 EXIT ;  /* 0x000000000000894d */ /* 0x000fea0003800000 */
[----:B------:R-:W-:Y:S02]  /*0690*/  ISETP.GE.U32.AND P0, PT, R6, 0x8, PT ;  /* 0x000000080600780c */ /* 0x000fe40003f06070 */
[----:B------:R-:W-:-:S04]  /*06a0*/  LOP3.LUT R14, R4, 0x7, RZ, 0xc0, !PT ;  /* 0x00000007040e7812 */ /* 0x000fc800078ec0ff */
[----:B------:R-:W-:-:S07]  /*06b0*/  ISETP.NE.AND P1, PT, R14, RZ, PT ;  /* 0x000000ff0e00720c */ /* 0x000fce0003f25270 */
[----:B------:R-:W-:Y:S06]  /*06c0*/  @!P0 BRA `(.L_x_2) ;  /* 0x0000000000988947 */ /* 0x000fec0003800000 */
[----:B------:R-:W1:Y:S01]  /*06d0*/  LDC.64 R8, c[0x0][0x380] ;  /* 0x0000e000ff087b82 */ /* 0x000e620000000a00 */
[----:B------:R-:W-:-:S07]  /*06e0*/  IADD3 R13, PT, PT, R7, R0, RZ ;  /* 0x00000000070d7210 */ /* 0x000fce0007ffe0ff */
[----:B------:R-:W2:Y:S01]  /*06f0*/  LDC.64 R10, c[0x0][0x388] ;  /* 0x0000e200ff0a7b82 */ /* 0x000ea20000000a00 */
[----:B-1----:R-:W-:-:S05]  /*0700*/  IMAD.WIDE R8, R13, 0x4, R8 ;  /* 0x000000040d087825 */ /* 0x002fca00078e0208 */
[----:B------:R-:W4:Y:S01]  /*0710*/  LDG.E R6, desc[UR12][R8.64] ;  /* 0x0000000c08067981 */ /* 0x000f22000c1e1900 */
[----:B--2---:R-:W-:-:S05]  /*0720*/  IMAD.WIDE.U32 R10, R0, 0x4, R10 ;  /* 0x00000004000a7825 */ /* 0x004fca00078e000a */
[----:B------:R-:W4:Y:S02]  /*0730*/  LDG.E R12, desc[UR12][R10.64] ;  /* 0x0000000c0a0c7981 */ /* 0x000f24000c1e1900 */
[----:B----45:R-:W-:-:S05]  /*0740*/  FFMA R5, R6, R12, R5 ;  /* 0x0000000c06057223 */ /* 0x030fca0000000005 */
        /* <DEDUP_REMOVED lines=21> */
[----:B------:R-:W3:Y:S04]  /*08a0*/  LDG.E R6, desc[UR12][R8.64+0x18] ;  /* 0x0000180c08067981 */ /* 0x000ee8000c1e1900 */
[----:B------:R-:W3:Y:S02]  /*08b0*/  LDG.E R12, desc[UR12][R10.64+0x18] ;  /* 0x0000180c0a0c7981 */ /* 0x000ee4000c1e1900 */
[----:B---3--:R-:W-:-:S05]  /*08c0*/  FFMA R17, R6, R12, R15 ;  /* 0x0000000c06117223 */ /* 0x008fca000000000f */
[----:B------:R2:W-:Y:S04]  /*08d0*/  STG.E desc[UR12][R2.64], R17 ;  /* 0x0000001102007986 */ /* 0x0005e8000c10190c */
[----:B------:R-:W3:Y:S04]  /*08e0*/  LDG.E R6, desc[UR12][R8.64+0x1c] ;  /* 0x00001c0c08067981 */ /* 0x000ee8000c1e1900 */
[----:B-1----:R-:W3:Y:S01]  /*08f0*/  LDG.E R5, desc[UR12][R10.64+0x1c] ;  /* 0x00001c0c0a057981 */ /* 0x002ee2000c1e1900 */
[----:B------:R-:W-:Y:S01]  /*0900*/  IADD3 R0, PT, PT, R0, 0x8, RZ ;  /* 0x0000000800007810 */ /* 0x000fe20007ffe0ff */
[----:B---3--:R-:W-:-:S05]  /*0910*/  FFMA R5, R6, R5, R17 ;  /* 0x0000000506057223 */ /* 0x008fca0000000011 */
[----:B------:R2:W-:Y:S02]  /*0920*/  STG.E desc[UR12][R2.64], R5 ;  /* 0x0000000502007986 */ /* 0x0005e4000c10190c */
.L_x_2:
[----:B------:R-:W-:Y:S05]  /*0930*/  @!P1 EXIT ;  /* 0x000000000000994d */ /* 0x000fea0003800000 */
[----:B------:R-:W-:Y:S02]  /*0940*/  ISETP.GE.U32.AND P0, PT, R14, 0x4, PT ;  /* 0x000000040e00780c */ /* 0x000fe40003f06070 */
[----:B------:R-:W-:-:S04]  /*0950*/  LOP3.LUT R4, R4, 0x3, RZ, 0xc0, !PT ;  /* 0x0000000304047812 */ /* 0x000fc800078ec0ff */
[----:B------:R-:W-:-:S07]  /*0960*/  ISETP.NE.AND P1, PT, R4, RZ, PT ;  /* 0x000000ff0400720c */ /* 0x000fce0003f25270 */
[----:B------:R-:W-:Y:S06]  /*0970*/  @!P0 BRA `(.L_x_3) ;  /* 0x0000000000588947 */ /* 0x000fec0003800000 */
[----:B------:R-:W1:Y:S01]  /*0980*/  LDC.64 R8, c[0x0][0x380] ;  /* 0x0000e000ff087b82 */ /* 0x000e620000000a00 */
[----:B--2---:R-:W-:-:S07]  /*0990*/  IADD3 R13, PT, PT, R7, R0, RZ ;  /* 0x00000000070d7210 */ /* 0x004fce0007ffe0ff */
        /* <DEDUP_REMOVED lines=11> */
[----:B------:R-:W2:Y:S04]  /*0a50*/  LDG.E R6, desc[UR12][R8.64+0x8] ;  /* 0x0000080c08067981 */ /* 0x000ea8000c1e1900 */
[----:B------:R-:W2:Y:S02]  /*0a60*/  LDG.E R12, desc[UR12][R10.64+0x8] ;  /* 0x0000080c0a0c7981 */ /* 0x000ea4000c1e1900 */
[----:B--2---:R-:W-:-:S05]  /*0a70*/  FFMA R15, R6, R12, R13 ;  /* 0x0000000c060f7223 */ /* 0x004fca000000000d */
[----:B------:R3:W-:Y:S04]  /*0a80*/  STG.E desc[UR12][R2.64], R15 ;  /* 0x0000000f02007986 */ /* 0x0007e8000c10190c */
[----:B------:R-:W1:Y:S04]  /*0a90*/  LDG.E R6, desc[UR12][R8.64+0xc] ;  /* 0x00000c0c08067981 */ /* 0x000e68000c1e1900 */
[----:B------:R-:W1:Y:S01]  /*0aa0*/  LDG.E R12, desc[UR12][R10.64+0xc] ;  /* 0x00000c0c0a0c7981 */ /* 0x000e62000c1e1900 */
[----:B------:R-:W-:Y:S01]  /*0ab0*/  IADD3 R0, PT, PT, R0, 0x4, RZ ;  /* 0x0000000400007810 */ /* 0x000fe20007ffe0ff */
[----:B-1----:R-:W-:-:S05]  /*0ac0*/  FFMA R5, R6, R12, R15 ;  /* 0x0000000c06057223 */ /* 0x002fca000000000f */
[----:B------:R3:W-:Y:S02]  /*0ad0*/  STG.E desc[UR12][R2.64], R5 ;  /* 0x0000000502007986 */ /* 0x0007e4000c10190c */
.L_x_3:
[----:B------:R-:W-:Y:S05]  /*0ae0*/  @!P1 EXIT ;  /* 0x000000000000994d */ /* 0x000fea0003800000 */
[----:B------:R-:W1:Y:S01]  /*0af0*/  LDC.64 R10, c[0x0][0x388] ;  /* 0x0000e200ff0a7b82 */ /* 0x000e620000000a00 */
[----:B--23--:R-:W-:Y:S02]  /*0b00*/  IADD3 R13, PT, PT, R7, R0, RZ ;  /* 0x00000000070d7210 */ /* 0x00cfe40007ffe0ff */
[----:B------:R-:W-:-:S05]  /*0b10*/  IADD3 R4, PT, PT, -R4, RZ, RZ ;  /* 0x000000ff04047210 */ /* 0x000fca0007ffe1ff */
[----:B------:R-:W2:Y:S01]  /*0b20*/  LDC.64 R8, c[0x0][0x380] ;  /* 0x0000e000ff087b82 */ /* 0x000ea20000000a00 */
[----:B-1----:R-:W-:-:S07]  /*0b30*/  IMAD.WIDE.U32 R10, R0, 0x4, R10 ;  /* 0x00000004000a7825 */ /* 0x002fce00078e000a */
.L_x_4:
[----:B--2---:R-:W-:Y:S01]  /*0b40*/  IMAD.WIDE R6, R13, 0x4, R8 ;  /* 0x000000040d067825 */ /* 0x004fe200078e0208 */
[----:B-1----:R1:W4:Y:S05]  /*0b50*/  LDG.E R0, desc[UR12][R10.64] ;  /* 0x0000000c0a007981 */ /* 0x00232a000c1e1900 */
[----:B------:R-:W4:Y:S01]  /*0b60*/  LDG.E R6, desc[UR12][R6.64] ;  /* 0x0000000c06067981 */ /* 0x000f22000c1e1900 */
[----:B------:R-:W-:-:S04]  /*0b70*/  IADD3 R4, PT, PT, R4, 0x1, RZ ;  /* 0x0000000104047810 */ /* 0x000fc80007ffe0ff */
[----:B------:R-:W-:Y:S02]  /*0b80*/  ISETP.NE.AND P0, PT, R4, RZ, PT ;  /* 0x000000ff0400720c */ /* 0x000fe40003f05270 */
[----:B-1----:R-:W-:Y:S02]  /*0b90*/  IADD3 R10, P1, PT, R10, 0x4, RZ ;  /* 0x000000040a0a7810 */ /* 0x002fe40007f3e0ff */
[----:B------:R-:W-:Y:S02]  /*0ba0*/  IADD3 R13, PT, PT, R13, 0x1, RZ ;  /* 0x000000010d0d7810 */ /* 0x000fe40007ffe0ff */
[----:B------:R-:W-:Y:S01]  /*0bb0*/  IADD3.X R11, PT, PT, RZ, R11, RZ, P1, !PT ;  /* 0x0000000bff0b7210 */ /* 0x000fe20000ffe4ff */
[----:B----45:R-:W-:-:S05]  /*0bc0*/  FFMA R5, R6, R0, R5 ;  /* 0x0000000006057223 */ /* 0x030fca0000000005 */
[----:B------:R1:W-:Y:S01]  /*0bd0*/  STG.E desc[UR12][R2.64], R5 ;  /* 0x0000000502007986 */ /* 0x0003e2000c10190c */
[----:B------:R-:W-:Y:S05]  /*0be0*/  @P0 BRA `(.L_x_4) ;  /* 0xfffffffc00d40947 */ /* 0x000fea000383ffff */
[----:B------:R-:W-:Y:S05]  /*0bf0*/  EXIT ;  /* 0x000000000000794d */ /* 0x000fea0003800000 */
.L_x_5:
[----:B------:R-:W-:-:S00]  /*0c00*/  BRA `(.L_x_5) ;  /* 0xfffffffc00fc7947 */ /* 0x000fc0000383ffff */
[----:B------:R-:W-:-:S00]  /*0c10*/  NOP ;  /* 0x0000000000007918 */ /* 0x000fc00000000000 */
        /* <DEDUP_REMOVED lines=14> */
.L_x_84:


//--------------------- .text._Z18vectorManipulationPfS_S_S_i --------------------------
	.section	.text._Z18vectorManipulationPfS_S_S_i,"ax",@progbits
	.align	128
        .global         _Z18vectorManipulationPfS_S_S_i
        .type           _Z18vectorManipulationPfS_S_S_i,@function
        .size           _Z18vectorManipulationPfS_S_S_i,(.L_x_85 - _Z18vectorManipulationPfS_S_S_i)
        .other          _Z18vectorManipulationPfS_S_S_i,@"STO_CUDA_ENTRY STV_DEFAULT"
_Z18vectorManipulationPfS_S_S_i:
.text._Z18vectorManipulationPfS_S_S_i:
[----:B------:R-:W-:Y:S01]  /*0000*/  LDC R1, c[0x0][0x37c] ;  /* 0x0000df00ff017b82 */ /* 0x000fe20000000800 */
[----:B------:R-:W0:Y:S01]  /*0010*/  S2R R11, SR_TID.X ;  /* 0x00000000000b7919 */ /* 0x000e220000002100 */
[----:B------:R-:W0:Y:S01]  /*0020*/  LDCU UR4, c[0x0][0x360] ;  /* 0x00006c00ff0477ac */ /* 0x000e220008000800 */
[----:B------:R-:W0:Y:S01]  /*0030*/  S2R R0, SR_CTAID.X ;  /* 0x0000000000007919 */ /* 0x000e220000002500 */
[----:B------:R-:W1:Y:S01]  /*0040*/  LDCU UR5, c[0x0][0x3a0] ;  /* 0x00007400ff0577ac */ /* 0x000e620008000800 */
[----:B0-----:R-:W-:-:S05]  /*0050*/  IMAD R11, R0, UR4, R11 ;  /* 0x00000004000b7c24 */ /* 0x001fca000f8e020b */
[----:B-1----:R-:W-:-:S13]  /*0060*/  ISETP.GE.AND P0, PT, R11, UR5, PT ;  /* 0x000000050b007c0c */ /* 0x002fda000bf06270 */
[----:B------:R-:W-:Y:S05]  /*0070*/  @P0 EXIT ;  /* 0x000000000000094d */ /* 0x000fea0003800000 */
[----:B------:R-:W0:Y:S01]  /*0080*/  LDC.64 R2, c[0x0][0x380] ;  /* 0x0000e000ff027b82 */ /* 0x000e220000000a00 */
[----:B------:R-:W1:Y:S07]  /*0090*/  LDCU.64 UR4, c[0x0][0x358] ;  /* 0x00006b00ff0477ac */ /* 0x000e6e0008000a00 */
[----:B------:R-:W2:Y:S08]  /*00a0*/  LDC.64 R4, c[0x0][0x390] ;  /* 0x0000e400ff047b82 */ /* 0x000eb00000000a00 */
[----:B------:R-:W3:Y:S01]  /*00b0*/  LDC.64 R6, c[0x0][0x388] ;  /* 0x0000e200ff067b82 */ /* 0x000ee20000000a00 */
[----:B0-----:R-:W-:-:S07]  /*00c0*/  IMAD.WIDE R2, R11, 0x4, R2 ;  /* 0x000000040b027825 */ /* 0x001fce00078e0202 */
[----:B------:R-:W0:Y:S01]  /*00d0*/  LDC.64 R8, c[0x0][0x398] ;  /* 0x0000e600ff087b82 */ /* 0x000e220000000a00 */
[----:B-1----:R-:W4:Y:S01]  /*00e0*/  LDG.E R2, desc[UR4][R2.64] ;  /* 0x0000000402027981 */ /* 0x002f22000c1e1900 */
[----:B--2---:R-:W-:-:S06]  /*00f0*/  IMAD.WIDE R4, R11, 0x4, R4 ;  /* 0x000000040b047825 */ /* 0x004fcc00078e0204 */
[----:B------:R-:W4:Y:S01]  /*0100*/  LDG.E R5, desc[UR4][R4.64] ;  /* 0x0000000404057981 */ /* 0x000f22000c1e1900 */
[----:B---3--:R-:W-:-:S06]  /*0110*/  IMAD.WIDE R6, R11, 0x4, R6 ;  /* 0x000000040b067825 */ /* 0x008fcc00078e0206 */
[----:B------:R-:W2:Y:S01]  /*0120*/  LDG.E R7, desc[UR4][R6.64] ;  /* 0x0000000406077981 */ /* 0x000ea2000c1e1900 */
[----:B0-----:R-:W-:-:S04]  /*0130*/  IMAD.WIDE R8, R11, 0x4, R8 ;  /* 0x000000040b087825 */ /* 0x001fc800078e0208 */
[----:B----4-:R-:W-:-:S04]  /*0140*/  FADD R0, R2, R5 ;  /* 0x0000000502007221 */ /* 0x010fc80000000000 */
[----:B--2---:R-:W-:-:S05]  /*0150*/  FADD R11, R0, -R7 ;  /* 0x80000007000b7221 */ /* 0x004fca0000000000 */
[----:B------:R-:W-:Y:S01]  /*0160*/  STG.E desc[UR4][R8.64], R11 ;  /* 0x0000000b08007986 */ /* 0x000fe2000c101904 */
[----:B------:R-:W-:Y:S05]  /*0170*/  EXIT ;  /* 0x000000000000794d */ /* 0x000fea0003800000 */
.L_x_6:
        /* <DEDUP_REMOVED lines=16> */
.L_x_85:


//--------------------- .text._Z11normalize_TPfS_S_S_ii --------------------------
	.section	.text._Z11normalize_TPfS_S_S_ii,"ax",@progbits
	.align	128
        .global         _Z11normalize_TPfS_S_S_ii
        .type           _Z11normalize_TPfS_S_S_ii,@function
        .size           _Z11normalize_TPfS_S_S_ii,(.L_x_83 - _Z11normalize_TPfS_S_S_ii)
        .other          _Z11normalize_TPfS_S_S_ii,@"STO_CUDA_ENTRY STV_DEFAULT"
_Z11normalize_TPfS_S_S_ii:
.text._Z11normalize_TPfS_S_S_ii:
        /* <DEDUP_REMOVED lines=10> */
[C---:B------:R-:W-:Y:S01]  /*00a0*/  ISETP.GE.U32.AND P0, PT, R5.reuse, 0x8, PT ;  /* 0x000000080500780c */ /* 0x040fe20003f06070 */
[----:B------:R-:W1:Y:S01]  /*00b0*/  LDCU.64 UR6, c[0x0][0x358] ;  /* 0x00006b00ff0677ac */ /* 0x000e620008000a00 */
[----:B------:R-:W-:Y:S02]  /*00c0*/  HFMA2 R7, -RZ, RZ, 0, 0 ;  /* 0x00000000ff077431 */ /* 0x000fe400000001ff */
[C---:B------:R-:W-:Y:S01]  /*00d0*/  IMAD R10, R26.reuse, R5, RZ ;  /* 0x000000051a0a7224 */ /* 0x040fe200078e02ff */
[----:B------:R-:W-:Y:S01]  /*00e0*/  LOP3.LUT R9, R5, 0x7, RZ, 0xc0, !PT ;  /* 0x0000000705097812 */ /* 0x000fe200078ec0ff */
[----:B0-----:R-:W-:-:S07]  /*00f0*/  IMAD.WIDE R22, R26, 0x4, R22 ;  /* 0x000000041a167825 */ /* 0x001fce00078e0216 */
[----:B-1----:R-:W-:Y:S05]  /*0100*/  @!P0 BRA `(.L_x_7) ;  /* 0x00000010005c8947 */ /* 0x002fea0003800000 */
[----:B------:R-:W0:Y:S01]  /*0110*/  LDC R8, c[0x0][0x3a0] ;  /* 0x0000e800ff087b82 */ /* 0x000e220000000800 */
[----:B------:R-:W-:Y:S02]  /*0120*/  LOP3.LUT R7, R5, 0x7ffffff8, RZ, 0xc0, !PT ;  /* 0x7ffffff805077812 */ /* 0x000fe400078ec0ff */
[----:B------:R-:W-:Y:S02]  /*0130*/  MOV R6, R10 ;  /* 0x0000000a00067202 */ /* 0x000fe40000000f00 */
[----:B------:R-:W-:Y:S02]  /*0140*/  MOV R5, R26 ;  /* 0x0000001a00057202 */ /* 0x000fe40000000f00 */
[----:B------:R-:W-:Y:S01]  /*0150*/  IADD3 R4, PT, PT, -R7, RZ, RZ ;  /* 0x000000ff07047210 */ /* 0x000fe20007ffe1ff */
[----:B------:R-:W1:Y:S08]  /*0160*/  LDC.64 R20, c[0x0][0x380] ;  /* 0x0000e000ff147b82 */ /* 0x000e700000000a00 */
[----:B------:R-:W2:Y:S08]  /*0170*/  LDC.64 R18, c[0x0][0x390] ;  /* 0x0000e400ff127b82 */ /* 0x000eb00000000a00 */
[----:B------:R-:W3:Y:S02]  /*0180*/  LDC.64 R16, c[0x0][0x398] ;  /* 0x0000e600ff107b82 */ /* 0x000ee40000000a00 */
.L_x_40:
[----:B----4-:R-:W4:Y:S01]  /*0190*/  LDG.E R0, desc[UR6][R22.64] ;  /* 0x0000000616007981 */ /* 0x010f22000c1e1900 */
[----:B-1----:R-:W-:-:S05]  /*01a0*/  IMAD.WIDE R14, R6, 0x4, R20 ;  /* 0x00000004060e7825 */ /* 0x002fca00078e0214 */
[----:B------:R-:W5:Y:S01]  /*01b0*/  LDG.E R3, desc[UR6][R14.64] ;  /* 0x000000060e037981 */ /* 0x000f62000c1e1900 */
[----:B------:R-:W-:Y:S01]  /*01c0*/  IADD3 R4, PT, PT, R4, 0x8, RZ ;  /* 0x0000000804047810 */ /* 0x000fe20007ffe0ff */
[----:B------:R-:W-:Y:S03]  /*01d0*/  BSSY.RECONVERGENT B2, `(.L_x_8) ;  /* 0x000000e000027945 */ /* 0x000fe60003800200 */
[----:B------:R-:W-:Y:S01]  /*01e0*/  ISETP.NE.AND P2, PT, R4, RZ, PT ;  /* 0x000000ff0400720c */ /* 0x000fe20003f45270 */
[----:B----4-:R-:W1:Y:S08]  /*01f0*/  MUFU.RCP R11, R0 ;  /* 0x00000000000b7308 */ /* 0x010e700000001000 */
[----:B-----5:R-:W4:Y:S01]  /*0200*/  FCHK P0, R3, R0 ;  /* 0x0000000003007302 */ /* 0x020f220000000000 */
[----:B-1----:R-:W-:-:S04]  /*0210*/  FFMA R2, -R0, R11, 1 ;  /* 0x3f80000000027423 */ /* 0x002fc8000000010b */
[----:B------:R-:W-:-:S04]  /*0220*/  FFMA R2, R11, R2, R11 ;  /* 0x000000020b027223 */ /* 0x000fc8000000000b */
[----:B------:R-:W-:-:S04]  /*0230*/  FFMA R11, R3, R2, RZ ;  /* 0x00000002030b7223 */ /* 0x000fc800000000ff */
[----:B------:R-:W-:-:S04]  /*0240*/  FFMA R12, -R0, R11, R3 ;  /* 0x0000000b000c7223 */ /* 0x000fc80000000103 */
[----:B------:R-:W-:Y:S01]  /*0250*/  FFMA R11, R2, R12, R11 ;  /* 0x0000000c020b7223 */ /* 0x000fe2000000000b */
[----:B--2---:R-:W-:Y:S01]  /*0260*/  IMAD.WIDE R12, R6, 0x4, R18 ;  /* 0x00000004060c7825 */ /* 0x004fe200078e0212 */
[----:B----4-:R-:W-:Y:S06]  /*0270*/  @!P0 BRA `(.L_x_9) ;  /* 0x00000000000c8947 */ /* 0x010fec0003800000 */
[----:B------:R-:W-:-:S07]  /*0280*/  MOV R28, 0x2a0 ;  /* 0x000002a0001c7802 */ /* 0x000fce0000000f00 */
[----:B0--3--:R-:W-:Y:S05]  /*0290*/  CALL.REL.NOINC `($__internal_0_$__cuda_sm3x_div_rn_noftz_f32_slowpath) ;  /* 0x0000002000487944 */ /* 0x009fea0003c00000 */
[----:B------:R-:W-:-:S07]  /*02a0*/  MOV R11, R0 ;  /* 0x00000000000b7202 */ /* 0x000fce0000000f00 */
.L_x_9:
[----:B------:R-:W-:Y:S05]  /*02b0*/  BSYNC.RECONVERGENT B2 ;  /* 0x0000000000027941 */ /* 0x000fea0003800200 */
.L_x_8:
[----:B------:R1:W-:Y:S04]  /*02c0*/  STG.E desc[UR6][R12.64], R11 ;  /* 0x0000000b0c007986 */ /* 0x0003e8000c101906 */
[----:B------:R-:W2:Y:S04]  /*02d0*/  LDG.E R0, desc[UR6][R22.64] ;  /* 0x0000000616007981 */ /* 0x000ea8000c1e1900 */
[----:B------:R-:W4:Y:S01]  /*02e0*/  LDG.E R3, desc[UR6][R14.64] ;  /* 0x000000060e037981 */ /* 0x000f22000c1e1900 */
[----:B------:R-:W-:Y:S01]  /*02f0*/  BSSY.RECONVERGENT B2, `(.L_x_10) ;  /* 0x000000c000027945 */ /* 0x000fe20003800200 */
[----:B--2---:R-:W2:Y:S08]  /*0300*/  MUFU.RCP R25, R0 ;  /* 0x0000000000197308 */ /* 0x004eb00000001000 */
[----:B----4-:R-:W4:Y:S01]  /*0310*/  FCHK P0, R3, R0 ;  /* 0x0000000003007302 */ /* 0x010f220000000000 */
[----:B--2---:R-:W-:-:S04]  /*0320*/  FFMA R2, -R0, R25, 1 ;  /* 0x3f80000000027423 */ /* 0x004fc80000000119 */
[----:B------:R-:W-:-:S04]  /*0330*/  FFMA R2, R25, R2, R25 ;  /* 0x0000000219027223 */ /* 0x000fc80000000019 */
[----:B------:R-:W-:-:S04]  /*0340*/  FFMA R25, R3, R2, RZ ;  /* 0x0000000203197223 */ /* 0x000fc800000000ff */
[----:B------:R-:W-:-:S04]  /*0350*/  FFMA R24, -R0, R25, R3 ;  /* 0x0000001900187223 */ /* 0x000fc80000000103 */
[----:B------:R-:W-:Y:S01]  /*0360*/  FFMA R27, R2, R24, R25 ;  /* 0x00000018021b7223 */ /* 0x000fe20000000019 */
[----:B-1--4-:R-:W-:Y:S06]  /*0370*/  @!P0 BRA `(.L_x_11) ;  /* 0x00000000000c8947 */ /* 0x012fec0003800000 */
[----:B------:R-:W-:-:S07]  /*0380*/  MOV R28, 0x3a0 ;  /* 0x000003a0001c7802 */ /* 0x000fce0000000f00 */
[----:B0--3--:R-:W-:Y:S05]  /*0390*/  CALL.REL.NOINC `($__internal_0_$__cuda_sm3x_div_rn_noftz_f32_slowpath) ;  /* 0x0000002000087944 */ /* 0x009fea0003c00000 */
[----:B------:R-:W-:-:S07]  /*03a0*/  MOV R27, R0 ;  /* 0x00000000001b7202 */ /* 0x000fce0000000f00 */
.L_x_11:
[----:B------:R-:W-:Y:S05]  /*03b0*/  BSYNC.RECONVERGENT B2 ;  /* 0x0000000000027941 */ /* 0x000fea0003800200 */
.L_x_10:
[----:B---3--:R-:W-:-:S05]  /*03c0*/  IMAD.WIDE R24, R5, 0x4, R16 ;  /* 0x0000000405187825 */ /* 0x008fca00078e0210 */
[----:B------:R1:W-:Y:S04]  /*03d0*/  STG.E desc[UR6][R24.64], R27 ;  /* 0x0000001b18007986 */ /* 0x0003e8000c101906 */
[----:B------:R-:W2:Y:S04]  /*03e0*/  LDG.E R0, desc[UR6][R22.64] ;  /* 0x0000000616007981 */ /* 0x000ea8000c1e1900 */
[----:B------:R-:W3:Y:S01]  /*03f0*/  LDG.E R3, desc[UR6][R14.64+0x4] ;  /* 0x000004060e037981 */ /* 0x000ee2000c1e1900 */
[----:B------:R-:W-:Y:S01]  /*0400*/  BSSY.RECONVERGENT B2, `(.L_x_12) ;  /* 0x000000c000027945 */ /* 0x000fe20003800200 */
[----:B--2---:R-:W2:Y:S08]  /*0410*/  MUFU.RCP R11, R0 ;  /* 0x00000000000b7308 */ /* 0x004eb00000001000 */
[----:B---3--:R-:W3:Y:S01]  /*0420*/  FCHK P0, R3, R0 ;  /* 0x0000000003007302 */ /* 0x008ee20000000000 */
[----:B--2---:R-:W-:-:S04]  /*0430*/  FFMA R2, -R0, R11, 1 ;  /* 0x3f80000000027423 */ /* 0x004fc8000000010b */
[----:B------:R-:W-:-:S04]  /*0440*/  FFMA R2, R11, R2, R11 ;  /* 0x000000020b027223 */ /* 0x000fc8000000000b */
[----:B------:R-:W-:-:S04]  /*0450*/  FFMA R11, R3, R2, RZ ;  /* 0x00000002030b7223 */ /* 0x000fc800000000ff */
[----:B------:R-:W-:-:S04]  /*0460*/  FFMA R28, -R0, R11, R3 ;  /* 0x0000000b001c7223 */ /* 0x000fc80000000103 */
[----:B------:R-:W-:Y:S01]  /*0470*/  FFMA R11, R2, R28, R11 ;  /* 0x0000001c020b7223 */ /* 0x000fe2000000000b */
[----:B-1-3--:R-:W-:Y:S06]  /*0480*/  @!P0 BRA `(.L_x_13) ;  /* 0x00000000000c8947 */ /* 0x00afec0003800000 */
[----:B------:R-:W-:-:S07]  /*0490*/  MOV R28, 0x4b0 ;  /* 0x000004b0001c7802 */ /* 0x000fce0000000f00 */
[----:B0-----:R-:W-:Y:S05]  /*04a0*/  CALL.REL.NOINC `($__internal_0_$__cuda_sm3x_div_rn_noftz_f32_slowpath) ;  /* 0x0000001c00c47944 */ /* 0x001fea0003c00000 */
[----:B------:R-:W-:-:S07]  /*04b0*/  MOV R11, R0 ;  /* 0x00000000000b7202 */ /* 0x000fce0000000f00 */
.L_x_13:
[----:B------:R-:W-:Y:S05]  /*04c0*/  BSYNC.RECONVERGENT B2 ;  /* 0x0000000000027941 */ /* 0x000fea0003800200 */
.L_x_12:
        /* <DEDUP_REMOVED lines=15> */
.L_x_15:
[----:B------:R-:W-:Y:S05]  /*05c0*/  BSYNC.RECONVERGENT B2 ;  /* 0x0000000000027941 */ /* 0x000fea0003800200 */
.L_x_14:
[----:B0-----:R-:W-:-:S05]  /*05d0*/  IMAD.WIDE R24, R8, 0x4, R24 ;  /* 0x0000000408187825 */ /* 0x001fca00078e0218 */
[----:B------:R0:W-:Y:S04]  /*05e0*/  STG.E desc[UR6][R24.64], R27 ;  /* 0x0000001b18007986 */ /* 0x0001e8000c101906 */
[----:B------:R-:W2:Y:S04]  /*05f0*/  LDG.E R0, desc[UR6][R22.64] ;  /* 0x0000000616007981 */ /* 0x000ea8000c1e1900 */
[----:B------:R-:W3:Y:S01]  /*0600*/  LDG.E R3, desc[UR6][R14.64+0x8] ;  /* 0x000008060e037981 */ /* 0x000ee2000c1e1900 */
[----:B------:R-:W-:Y:S01]  /*0610*/  BSSY.RECONVERGENT B2, `(.L_x_16) ;  /* 0x000000c000027945 */ /* 0x000fe20003800200 */
[----:B--2---:R-:W1:Y:S08]  /*0620*/  MUFU.RCP R11, R0 ;  /* 0x00000000000b7308 */ /* 0x004e700000001000 */
[----:B---3--:R-:W2:Y:S01]  /*0630*/  FCHK P0, R3, R0 ;  /* 0x0000000003007302 */ /* 0x008ea20000000000 */
[----:B-1----:R-:W-:-:S04]  /*0640*/  FFMA R2, -R0, R11, 1 ;  /* 0x3f80000000027423 */ /* 0x002fc8000000010b */
[----:B------:R-:W-:-:S04]  /*0650*/  FFMA R2, R11, R2, R11 ;  /* 0x000000020b027223 */ /* 0x000fc8000000000b */
[----:B------:R-:W-:-:S04]  /*0660*/  FFMA R11, R3, R2, RZ ;  /* 0x00000002030b7223 */ /* 0x000fc800000000ff */
[----:B------:R-:W-:-:S04]  /*0670*/  FFMA R28, -R0, R11, R3 ;  /* 0x0000000b001c7223 */ /* 0x000fc80000000103 */
[----:B------:R-:W-:Y:S01]  /*0680*/  FFMA R11, R2, R28, R11 ;  /* 0x0000001c020b7223 */ /* 0x000fe2000000000b */
[----:B0-2---:R-:W-:Y:S06]  /*0690*/  @!P0 BRA `(.L_x_17) ;  /* 0x00000000000c8947 */ /* 0x005fec0003800000 */
[----:B------:R-:W-:-:S07]  /*06a0*/  MOV R28, 0x6c0 ;  /* 0x000006c0001c7802 */ /* 0x000fce0000000f00 */
[----:B------:R-:W-:Y:S05]  /*06b0*/  CALL.REL.NOINC `($__internal_0_$__cuda_sm3x_div_rn_noftz_f32_slowpath) ;  /* 0x0000001c00407944 */ /* 0x000fea0003c00000 */
[----:B------:R-:W-:-:S07]  /*06c0*/  MOV R11, R0 ;  /* 0x00000000000b7202 */ /* 0x000fce0000000f00 */
.L_x_17:
[----:B------:R-:W-:Y:S05]  /*06d0*/  BSYNC.RECONVERGENT B2 ;  /* 0x0000000000027941 */ /* 0x000fea0003800200 */
.L_x_16:
        /* <DEDUP_REMOVED lines=15> */
.L_x_19:
[----:B------:R-:W-:Y:S05]  /*07d0*/  BSYNC.RECONVERGENT B2 ;  /* 0x0000000000027941 */ /* 0x000fea0003800200 */
.L_x_18:
[----:B------:R-:W-:-:S05]  /*07e0*/  IMAD.WIDE R24, R8, 0x4, R24 ;  /* 0x0000000408187825 */ /* 0x000fca00078e0218 */
        /* <DEDUP_REMOVED lines=15> */
.L_x_21:
[----:B------:R-:W-:Y:S05]  /*08e0*/  BSYNC.RECONVERGENT B2 ;  /* 0x0000000000027941 */ /* 0x000fea0003800200 */
.L_x_20:
        /* <DEDUP_REMOVED lines=15> */
.L_x_23:
[----:B------:R-:W-:Y:S05]  /*09e0*/  BSYNC.RECONVERGENT B2 ;  /* 0x0000000000027941 */ /* 0x000fea0003800200 */
.L_x_22:
        /* <DEDUP_REMOVED lines=16> */
.L_x_25:
[----:B------:R-:W-:Y:S05]  /*0af0*/  BSYNC.RECONVERGENT B2 ;  /* 0x0000000000027941 */ /* 0x000fea0003800200 */
.L_x_24:
        /* <DEDUP_REMOVED lines=15> */
.L_x_27:
[----:B------:R-:W-:Y:S05]  /*0bf0*/  BSYNC.RECONVERGENT B2 ;  /* 0x0000000000027941 */ /* 0x000fea0003800200 */
.L_x_26:
        /* <DEDUP_REMOVED lines=16> */
.L_x_29:
[----:B------:R-:W-:Y:S05]  /*0d00*/  BSYNC.RECONVERGENT B2 ;  /* 0x0000000000027941 */ /* 0x000fea0003800200 */
.L_x_28:
        /* <DEDUP_REMOVED lines=15> */
.L_x_31:
[----:B------:R-:W-:Y:S05]  /*0e00*/  BSYNC.RECONVERGENT B2 ;  /* 0x0000000000027941 */ /* 0x000fea0003800200 */
.L_x_30:
        /* <DEDUP_REMOVED lines=16> */
.L_x_33:
[----:B------:R-:W-:Y:S05]  /*0f10*/  BSYNC.RECONVERGENT B2 ;  /* 0x0000000000027941 */ /* 0x000fea0003800200 */
.L_x_32:
        /* <DEDUP_REMOVED lines=15> */
.L_x_35:
[----:B------:R-:W-:Y:S05]  /*1010*/  BSYNC.RECONVERGENT B2 ;  /* 0x0000000000027941 */ /* 0x000fea0003800200 */
.L_x_34:
        /* <DEDUP_REMOVED lines=16> */
.L_x_37:
[----:B------:R-:W-:Y:S05]  /*1120*/  BSYNC.RECONVERGENT B2 ;  /* 0x0000000000027941 */ /* 0x000fea0003800200 */
.L_x_36:
        /* <DEDUP_REMOVED lines=15> */
.L_x_39:
[----:B------:R-:W-:Y:S05]  /*1220*/  BSYNC.RECONVERGENT B2 ;  /* 0x0000000000027941 */ /* 0x000fea0003800200 */
.L_x_38:
[C---:B------:R-:W-:Y:S01]  /*1230*/  IMAD.WIDE R24, R8.reuse, 0x4, R24 ;  /* 0x0000000408187825 */ /* 0x040fe200078e0218 */
[----:B------:R-:W-:Y:S02]  /*1240*/  LEA R5, R8, R5, 0x3 ;  /* 0x0000000508057211 */ /* 0x000fe400078e18ff */
[----:B------:R-:W-:Y:S02]  /*1250*/  IADD3 R6, PT, PT, R6, 0x8, RZ ;  /* 0x0000000806067810 */ /* 0x000fe40007ffe0ff */
[----:B------:R4:W-:Y:S01]  /*1260*/  STG.E desc[UR6][R24.64], R27 ;  /* 0x0000001b18007986 */ /* 0x0009e2000c101906 */
[----:B------:R-:W-:Y:S05]  /*1270*/  @P2 BRA `(.L_x_40) ;  /* 0xffffffec00c42947 */ /* 0x000fea000383ffff */
.L_x_7:
[----:B------:R-:W-:-:S13]  /*1280*/  ISETP.NE.AND P0, PT, R9, RZ, PT ;  /* 0x000000ff0900720c */ /* 0x000fda0003f05270 */
[----:B------:R-:W-:Y:S05]  /*1290*/  @!P0 EXIT ;  /* 0x000000000000894d */ /* 0x000fea0003800000 */
[----:B------:R-:W0:Y:S01]  /*12a0*/  LDCU UR4, c[0x0][0x3a4] ;  /* 0x00007480ff0477ac */ /* 0x000e220008000800 */
[----:B------:R-:W-:Y:S01]  /*12b0*/  ISETP.GE.U32.AND P0, PT, R9, 0x4, PT ;  /* 0x000000040900780c */ /* 0x000fe20003f06070 */
[----:B0-----:R-:W-:-:S12]  /*12c0*/  ULOP3.LUT UR4, UR4, 0x3, URZ, 0xc0, !UPT ;  /* 0x0000000304047892 */ /* 0x001fd8000f8ec0ff */
[----:B------:R-:W-:Y:S05]  /*12d0*/  @!P0 BRA `(.L_x_41) ;  /* 0x0000000800408947 */ /* 0x000fea0003800000 */
[----:B------:R-:W0:Y:S01]  /*12e0*/  LDC.64 R8, c[0x0][0x380] ;  /* 0x0000e000ff087b82 */ /* 0x000e220000000a00 */
[----:B------:R-:W2:Y:S01]  /*12f0*/  LDG.E R0, desc[UR6][R22.64] ;  /* 0x0000000616007981 */ /* 0x000ea2000c1e1900 */
[----:B------:R-:W-:-:S05]  /*1300*/  IADD3 R4, PT, PT, R10, R7, RZ ;  /* 0x000000070a047210 */ /* 0x000fca0007ffe0ff */
[----:B0-----:R-:W-:-:S05]  /*1310*/  IMAD.WIDE R8, R4, 0x4, R8 ;  /* 0x0000000404087825 */ /* 0x001fca00078e0208 */
[----:B------:R-:W3:Y:S01]  /*1320*/  LDG.E R3, desc[UR6][R8.64] ;  /* 0x0000000608037981 */ /* 0x000ee2000c1e1900 */
[----:B------:R-:W-:Y:S01]  /*1330*/  BSSY.RECONVERGENT B2, `(.L_x_42) ;  /* 0x000000c000027945 */ /* 0x000fe20003800200 */
[----:B--2---:R-:W0:Y:S02]  /*1340*/  MUFU.RCP R5, R0 ;  /* 0x0000000000057308 */ /* 0x004e240000001000 */
[----:B0-----:R-:W-:-:S04]  /*1350*/  FFMA R2, -R0, R5, 1 ;  /* 0x3f80000000027423 */ /* 0x001fc80000000105 */
[----:B------:R-:W-:Y:S02]  /*1360*/  FFMA R2, R5, R2, R5 ;  /* 0x0000000205027223 */ /* 0x000fe40000000005 */
[----:B---3--:R-:W0:Y:S02]  /*1370*/  FCHK P0, R3, R0 ;  /* 0x0000000003007302 */ /* 0x008e240000000000 */
[----:B------:R-:W-:-:S04]  /*1380*/  FFMA R5, R3, R2, RZ ;  /* 0x0000000203057223 */ /* 0x000fc800000000ff */
[----:B------:R-:W-:-:S04]  /*1390*/  FFMA R6, -R0, R5, R3 ;  /* 0x0000000500067223 */ /* 0x000fc80000000103 */
[----:B------:R-:W-:Y:S01]  /*13a0*/  FFMA R5, R2, R6, R5 ;  /* 0x0000000602057223 */ /* 0x000fe20000000005 */
[----:B0-----:R-:W-:Y:S06]  /*13b0*/  @!P0 BRA `(.L_x_43) ;  /* 0x00000000000c8947 */ /* 0x001fec0003800000 */
[----:B------:R-:W-:-:S07]  /*13c0*/  MOV R28, 0x13e0 ;  /* 0x000013e0001c7802 */ /* 0x000fce0000000f00 */
[----:B----4-:R-:W-:Y:S05]  /*13d0*/  CALL.REL.NOINC `($__internal_0_$__cuda_sm3x_div_rn_noftz_f32_slowpath) ;  /* 0x0000000c00f87944 */ /* 0x010fea0003c00000 */
[----:B------:R-:W-:-:S07]  /*13e0*/  MOV R5, R0 ;  /* 0x0000000000057202 */ /* 0x000fce0000000f00 */
.L_x_43:
[----:B------:R-:W-:Y:S05]  /*13f0*/  BSYNC.RECONVERGENT B2 ;  /* 0x0000000000027941 */ /* 0x000fea0003800200 */
.L_x_42:
[----:B------:R-:W0:Y:S02]  /*1400*/  LDC.64 R12, c[0x0][0x390] ;  /* 0x0000e400ff0c7b82 */ /* 0x000e240000000a00 */
        /* <DEDUP_REMOVED lines=14> */
[----:B----4-:R-:W-:Y:S05]  /*14f0*/  CALL.REL.NOINC `($__internal_0_$__cuda_sm3x_div_rn_noftz_f32_slowpath) ;  /* 0x0000000c00b07944 */ /* 0x010fea0003c00000 */
[----:B------:R-:W-:-:S07]  /*1500*/  MOV R11, R0 ;  /* 0x00000000000b7202 */ /* 0x000fce0000000f00 */
.L_x_45:
[----:B------:R-:W-:Y:S05]  /*1510*/  BSYNC.RECONVERGENT B2 ;  /* 0x0000000000027941 */ /* 0x000fea0003800200 */
.L_x_44:
[----:B------:R-:W0:Y:S01]  /*1520*/  LDC.64 R4, c[0x0][0x398] ;  /* 0x0000e600ff047b82 */ /* 0x000e220000000a00 */
[----:B------:R-:W1:Y:S02]  /*1530*/  LDCU UR5, c[0x0][0x3a0] ;  /* 0x00007400ff0577ac */ /* 0x000e640008000800 */
[----:B-1----:R-:W-:-:S04]  /*1540*/  IMAD R3, R7, UR5, R26 ;  /* 0x0000000507037c24 */ /* 0x002fc8000f8e021a */
        /* <DEDUP_REMOVED lines=16> */
.L_x_47:
[----:B------:R-:W-:Y:S05]  /*1650*/  BSYNC.RECONVERGENT B2 ;  /* 0x0000000000027941 */ /* 0x000fea0003800200 */
.L_x_46:
        /* <DEDUP_REMOVED lines=15> */
.L_x_49:
[----:B------:R-:W-:Y:S05]  /*1750*/  BSYNC.RECONVERGENT B2 ;  /* 0x0000000000027941 */ /* 0x000fea0003800200 */
.L_x_48:
[----:B------:R-:W0:Y:S02]  /*1760*/  LDC R3, c[0x0][0x3a0] ;  /* 0x0000e800ff037b82 */ /* 0x000e240000000800 */
        /* <DEDUP_REMOVED lines=16> */
.L_x_51:
[----:B------:R-:W-:Y:S05]  /*1870*/  BSYNC.RECONVERGENT B2 ;  /* 0x0000000000027941 */ /* 0x000fea0003800200 */
.L_x_50:
        /* <DEDUP_REMOVED lines=15> */
.L_x_53:
[----:B------:R-:W-:Y:S05]  /*1970*/  BSYNC.RECONVERGENT B2 ;  /* 0x0000000000027941 */ /* 0x000fea0003800200 */
.L_x_52:
        /* <DEDUP_REMOVED lines=17> */
.L_x_55:
[----:B------:R-:W-:Y:S05]  /*1a90*/  BSYNC.RECONVERGENT B2 ;  /* 0x0000000000027941 */ /* 0x000fea0003800200 */
.L_x_54:
        /* <DEDUP_REMOVED lines=15> */
.L_x_57:
[----:B------:R-:W-:Y:S05]  /*1b90*/  BSYNC.RECONVERGENT B2 ;  /* 0x0000000000027941 */ /* 0x000fea0003800200 */
.L_x_56:
[----:B------:R-:W0:Y:S01]  /*1ba0*/  LDC R3, c[0x0][0x3a0] ;  /* 0x0000e800ff037b82 */ /* 0x000e220000000800 */
[----:B------:R-:W-:Y:S01]  /*1bb0*/  IADD3 R7, PT, PT, R7, 0x4, RZ ;  /* 0x0000000407077810 */ /* 0x000fe20007ffe0ff */
[----:B0-----:R-:W-:-:S05]  /*1bc0*/  IMAD.WIDE R4, R3, 0x4, R4 ;  /* 0x0000000403047825 */ /* 0x001fca00078e0204 */
[----:B------:R0:W-:Y:S02]  /*1bd0*/  STG.E desc[UR6][R4.64], R11 ;  /* 0x0000000b04007986 */ /* 0x0001e4000c101906 */
.L_x_41:
[----:B------:R-:W-:-:S13]  /*1be0*/  ISETP.NE.AND P0, PT, RZ, UR4, PT ;  /* 0x00000004ff007c0c */ /* 0x000fda000bf05270 */
[----:B------:R-:W-:Y:S05]  /*1bf0*/  @!P0 EXIT ;  /* 0x000000000000894d */ /* 0x000fea0003800000 */
[----:B------:R-:W-:-:S09]  /*1c00*/  UISETP.NE.AND UP0, UPT, UR4, 0x1, UPT ;  /* 0x000000010400788c */ /* 0x000fd2000bf05270 */
[----:B------:R-:W-:Y:S05]  /*1c10*/  BRA.U !UP0, `(.L_x_58) ;  /* 0x0000000508307547 */ /* 0x000fea000b800000 */
[----:B------:R-:W1:Y:S01]  /*1c20*/  LDC.64 R8, c[0x0][0x380] ;  /* 0x0000e000ff087b82 */ /* 0x000e620000000a00 */
[----:B------:R-:W2:Y:S01]  /*1c30*/  LDG.E R0, desc[UR6][R22.64] ;  /* 0x0000000616007981 */ /* 0x000ea2000c1e1900 */
[----:B0-----:R-:W-:-:S05]  /*1c40*/  IADD3 R4, PT, PT, R10, R7, RZ ;  /* 0x000000070a047210 */ /* 0x001fca0007ffe0ff */
[----:B-1----:R-:W-:-:S05]  /*1c50*/  IMAD.WIDE R8, R4, 0x4, R8 ;  /* 0x0000000404087825 */ /* 0x002fca00078e0208 */
        /* <DEDUP_REMOVED lines=13> */
.L_x_60:
[----:B------:R-:W-:Y:S05]  /*1d30*/  BSYNC.RECONVERGENT B2 ;  /* 0x0000000000027941 */ /* 0x000fea0003800200 */
.L_x_59:
        /* <DEDUP_REMOVED lines=17> */
.L_x_62:
[----:B------:R-:W-:Y:S05]  /*1e50*/  BSYNC.RECONVERGENT B2 ;  /* 0x0000000000027941 */ /* 0x000fea0003800200 */
.L_x_61:
        /* <DEDUP_REMOVED lines=19> */
.L_x_64:
[----:B------:R-:W-:Y:S05]  /*1f90*/  BSYNC.RECONVERGENT B2 ;  /* 0x0000000000027941 */ /* 0x000fea0003800200 */
.L_x_63:
        /* <DEDUP_REMOVED lines=15> */
.L_x_66:
[----:B------:R-:W-:Y:S05]  /*2090*/  BSYNC.RECONVERGENT B2 ;  /* 0x0000000000027941 */ /* 0x000fea0003800200 */
.L_x_65:
[----:B------:R-:W0:Y:S01]  /*20a0*/  LDC R3, c[0x0][0x3a0] ;  /* 0x0000e800ff037b82 */ /* 0x000e220000000800 */
[----:B------:R-:W-:Y:S01]  /*20b0*/  IADD3 R7, PT, PT, R7, 0x2, RZ ;  /* 0x0000000207077810 */ /* 0x000fe20007ffe0ff */
[----:B0-----:R-:W-:-:S05]  /*20c0*/  IMAD.WIDE R4, R3, 0x4, R4 ;  /* 0x0000000403047825 */ /* 0x001fca00078e0204 */
[----:B------:R1:W-:Y:S02]  /*20d0*/  STG.E desc[UR6][R4.64], R11 ;  /* 0x0000000b04007986 */ /* 0x0003e4000c101906 */
.L_x_58:
[----:B------:R-:W2:Y:S02]  /*20e0*/  LDC R0, c[0x0][0x3a4] ;  /* 0x0000e900ff007b82 */ /* 0x000ea40000000800 */
[----:B--2---:R-:W-:-:S04]  /*20f0*/  LOP3.LUT R0, R0, 0x1, RZ, 0xc0, !PT ;  /* 0x0000000100007812 */ /* 0x004fc800078ec0ff */
[----:B------:R-:W-:-:S13]  /*2100*/  ISETP.NE.U32.AND P0, PT, R0, 0x1, PT ;  /* 0x000000010000780c */ /* 0x000fda0003f05070 */
[----:B------:R-:W-:Y:S05]  /*2110*/  @P0 EXIT ;  /* 0x000000000000094d */ /* 0x000fea0003800000 */
[----:B01----:R-:W0:Y:S01]  /*2120*/  LDC.64 R4, c[0x0][0x380] ;  /* 0x0000e000ff047b82 */ /* 0x003e220000000a00 */
        /* <DEDUP_REMOVED lines=16> */
.L_x_68:
[----:B------:R-:W-:Y:S05]  /*2230*/  BSYNC.RECONVERGENT B2 ;  /* 0x0000000000027941 */ /* 0x000fea0003800200 */
.L_x_67:
        /* <DEDUP_REMOVED lines=17> */
.L_x_70:
[----:B------:R-:W-:Y:S05]  /*2350*/  BSYNC.RECONVERGENT B2 ;  /* 0x0000000000027941 */ /* 0x000fea0003800200 */
.L_x_69:
[----:B------:R-:W0:Y:S01]  /*2360*/  LDC.64 R2, c[0x0][0x398] ;  /* 0x0000e600ff027b82 */ /* 0x000e220000000a00 */
[----:B------:R-:W1:Y:S02]  /*2370*/  LDCU UR4, c[0x0][0x3a0] ;  /* 0x00007400ff0477ac */ /* 0x000e640008000800 */
[----:B-1----:R-:W-:-:S04]  /*2380*/  IMAD R7, R7, UR4, R26 ;  /* 0x0000000407077c24 */ /* 0x002fc8000f8e021a */
[----:B0-----:R-:W-:-:S05]  /*2390*/  IMAD.WIDE R2, R7, 0x4, R2 ;  /* 0x0000000407027825 */ /* 0x001fca00078e0202 */
[----:B------:R-:W-:Y:S01]  /*23a0*/  STG.E desc[UR6][R2.64], R13 ;  /* 0x0000000d02007986 */ /* 0x000fe2000c101906 */
[----:B------:R-:W-:Y:S05]  /*23b0*/  EXIT ;  /* 0x000000000000794d */ /* 0x000fea0003800000 */
        .weak           $__internal_0_$__cuda_sm3x_div_rn_noftz_f32_slowpath
        .type           $__internal_0_$__cuda_sm3x_div_rn_noftz_f32_slowpath,@function
        .size           $__internal_0_$__cuda_sm3x_div_rn_noftz_f32_slowpath,(.L_x_83 - $__internal_0_$__cuda_sm3x_div_rn_noftz_f32_slowpath)
$__internal_0_$__cuda_sm3x_div_rn_noftz_f32_slowpath:
[----:B------:R-:W-:Y:S01]  /*23c0*/  SHF.R.U32.HI R2, RZ, 0x17, R0 ;  /* 0x00000017ff027819 */ /* 0x000fe20000011600 */
[----:B------:R-:W-:Y:S01]  /*23d0*/  BSSY.RECONVERGENT B0, `(.L_x_71) ;  /* 0x0000062000007945 */ /* 0x000fe20003800200 */
[----:B------:R-:W-:Y:S02]  /*23e0*/  SHF.R.U32.HI R30, RZ, 0x17, R3 ;  /* 0x00000017ff1e7819 */ /* 0x000fe40000011603 */
[----:B------:R-:W-:Y:S02]  /*23f0*/  LOP3.LUT R2, R2, 0xff, RZ, 0xc0, !PT ;  /* 0x000000ff02027812 */ /* 0x000fe400078ec0ff */
[----:B------:R-:W-:Y:S02]  /*2400*/  LOP3.LUT R30, R30, 0xff, RZ, 0xc0, !PT ;  /* 0x000000ff1e1e7812 */ /* 0x000fe400078ec0ff */
[----:B------:R-:W-:Y:S02]  /*2410*/  IADD3 R29, PT, PT, R2, -0x1, RZ ;  /* 0xffffffff021d7810 */ /* 0x000fe40007ffe0ff */
[----:B------:R-:W-:-:S02]  /*2420*/  IADD3 R27, PT, PT, R30, -0x1, RZ ;  /* 0xffffffff1e1b7810 */ /* 0x000fc40007ffe0ff */
[----:B------:R-:W-:-:S04]  /*2430*/  ISETP.GT.U32.AND P0, PT, R29, 0xfd, PT ;  /* 0x000000fd1d00780c */ /* 0x000fc80003f04070 */
[----:B------:R-:W-:-:S13]  /*2440*/  ISETP.GT.U32.OR P0, PT, R27, 0xfd, P0 ;  /* 0x000000fd1b00780c */ /* 0x000fda0000704470 */
[----:B------:R-:W-:Y:S01]  /*2450*/  @!P0 MOV R11, RZ ;  /* 0x000000ff000b8202 */ /* 0x000fe20000000f00 */
[----:B------:R-:W-:Y:S06]  /*2460*/  @!P0 BRA `(.L_x_72) ;  /* 0x00000000005c8947 */ /* 0x000fec0003800000 */
[----:B------:R-:W-:Y:S02]  /*2470*/  FSETP.GTU.FTZ.AND P0, PT, |R3|, +INF , PT ;  /* 0x7f8000000300780b */ /* 0x000fe40003f1c200 */
[----:B------:R-:W-:-:S04]  /*2480*/  FSETP.GTU.FTZ.AND P1, PT, |R0|, +INF , PT ;  /* 0x7f8000000000780b */ /* 0x000fc80003f3c200 */
[----:B------:R-:W-:-:S13]  /*2490*/  PLOP3.LUT P0, PT, P0, P1, PT, 0xf8, 0x8f ;  /* 0x00000000008f781c */ /* 0x000fda0000703f70 */
[----:B------:R-:W-:Y:S05]  /*24a0*/  @P0 BRA `(.L_x_73) ;  /* 0x00000004004c0947 */ /* 0x000fea0003800000 */
[----:B------:R-:W-:-:S13]  /*24b0*/  LOP3.LUT P0, RZ, R0, 0x7fffffff, R3, 0xc8, !PT ;  /* 0x7fffffff00ff7812 */ /* 0x000fda000780c803 */
[----:B------:R-:W-:Y:S05]  /*24c0*/  @!P0 BRA `(.L_x_74) ;  /* 0x00000004003c8947 */ /* 0x000fea0003800000 */
[C---:B------:R-:W-:Y:S02]  /*24d0*/  FSETP.NEU.FTZ.AND P3, PT, |R3|.reuse, +INF , PT ;  /* 0x7f8000000300780b */ /* 0x040fe40003f7d200 */
[----:B------:R-:W-:Y:S02]  /*24e0*/  FSETP.NEU.FTZ.AND P1, PT, |R0|, +INF , PT ;  /* 0x7f8000000000780b */ /* 0x000fe40003f3d200 */
[----:B------:R-:W-:-:S11]  /*24f0*/  FSETP.NEU.FTZ.AND P0, PT, |R3|, +INF , PT ;  /* 0x7f8000000300780b */ /* 0x000fd60003f1d200 */
[----:B------:R-:W-:Y:S05]  /*2500*/  @!P1 BRA !P3, `(.L_x_74) ;  /* 0x00000004002c9947 */ /* 0x000fea0005800000 */
[----:B------:R-:W-:-:S04]  /*2510*/  LOP3.LUT P3, RZ, R3, 0x7fffffff, RZ, 0xc0, !PT ;  /* 0x7fffffff03ff7812 */ /* 0x000fc8000786c0ff */
[----:B------:R-:W-:-:S13]  /*2520*/  PLOP3.LUT P1, PT, P1, P3, PT, 0x2f, 0xf2 ;  /* 0x0000000000f2781c */ /* 0x000fda0000f26577 */
[----:B------:R-:W-:Y:S05]  /*2530*/  @P1 BRA `(.L_x_75) ;  /* 0x0000000400181947 */ /* 0x000fea0003800000 */
[----:B------:R-:W-:-:S04]  /*2540*/  LOP3.LUT P1, RZ, R0, 0x7fffffff, RZ, 0xc0, !PT ;  /* 0x7fffffff00ff7812 */ /* 0x000fc8000782c0ff */
[----:B------:R-:W-:-:S13]  /*2550*/  PLOP3.LUT P0, PT, P0, P1, PT, 0x2f, 0xf2 ;  /* 0x0000000000f2781c */ /* 0x000fda0000702577 */
[----:B------:R-:W-:Y:S05]  /*2560*/  @P0 BRA `(.L_x_76) ;  /* 0x0000000400000947 */ /* 0x000fea0003800000 */
[----:B------:R-:W-:Y:S02]  /*2570*/  ISETP.GE.AND P0, PT, R27, RZ, PT ;  /* 0x000000ff1b00720c */ /* 0x000fe40003f06270 */
[----:B------:R-:W-:-:S11]  /*2580*/  ISETP.GE.AND P1, PT, R29, RZ, PT ;  /* 0x000000ff1d00720c */ /* 0x000fd60003f26270 */
[----:B------:R-:W-:Y:S01]  /*2590*/  @P0 MOV R11, RZ ;  /* 0x000000ff000b0202 */ /* 0x000fe20000000f00 */
[----:B------:R-:W-:Y:S01]  /*25a0*/  @!P0 FFMA R3, R3, 1.84467440737095516160e+19, RZ ;  /* 0x5f80000003038823 */ /* 0x000fe200000000ff */
[----:B------:R-:W-:Y:S01]  /*25b0*/  @!P0 MOV R11, 0xffffffc0 ;  /* 0xffffffc0000b8802 */ /* 0x000fe20000000f00 */
[----:B------:R-:W-:-:S03]  /*25c0*/  @!P1 FFMA R0, R0, 1.84467440737095516160e+19, RZ ;  /* 0x5f80000000009823 */ /* 0x000fc600000000ff */
[----:B------:R-:W-:-:S07]  /*25d0*/  @!P1 IADD3 R11, PT, PT, R11, 0x40, RZ ;  /* 0x000000400b0b9810 */ /* 0x000fce0007ffe0ff */
.L_x_72:
[----:B------:R-:W-:Y:S01]  /*25e0*/  LEA R31, R2, 0xc0800000, 0x17 ;  /* 0xc0800000021f7811 */ /* 0x000fe200078eb8ff */
[----:B------:R-:W-:Y:S01]  /*25f0*/  BSSY.RECONVERGENT B1, `(.L_x_77) ;  /* 0x0000036000017945 */ /* 0x000fe20003800200 */
[----:B------:R-:W-:Y:S02]  /*2600*/  IADD3 R30, PT, PT, R30, -0x7f, RZ ;  /* 0xffffff811e1e7810 */ /* 0x000fe40007ffe0ff */
[----:B------:R-:W-:-:S03]  /*2610*/  IADD3 R31, PT, PT, -R31, R0, RZ ;  /* 0x000000001f1f7210 */ /* 0x000fc60007ffe1ff */
[C---:B------:R-:W-:Y:S01]  /*2620*/  IMAD R0, R30.reuse, -0x800000, R3 ;  /* 0xff8000001e007824 */ /* 0x040fe200078e0203 */
[----:B------:R-:W0:Y:S01]  /*2630*/  MUFU.RCP R32, R31 ;  /* 0x0000001f00207308 */ /* 0x000e220000001000 */
[----:B------:R-:W-:Y:S01]  /*2640*/  FADD.FTZ R27, -R31, -RZ ;  /* 0x800000ff1f1b7221 */ /* 0x000fe20000010100 */
[----:B------:R-:W-:-:S04]  /*2650*/  IADD3 R30, PT, PT, R30, 0x7f, -R2 ;  /* 0x0000007f1e1e7810 */ /* 0x000fc80007ffe802 */
[----:B------:R-:W-:Y:S01]  /*2660*/  IADD3 R11, PT, PT, R30, R11, RZ ;  /* 0x0000000b1e0b7210 */ /* 0x000fe20007ffe0ff */
[----:B0-----:R-:W-:-:S04]  /*2670*/  FFMA R29, R32, R27, 1 ;  /* 0x3f800000201d7423 */ /* 0x001fc8000000001b */
[----:B------:R-:W-:-:S04]  /*2680*/  FFMA R29, R32, R29, R32 ;  /* 0x0000001d201d7223 */ /* 0x000fc80000000020 */
[----:B------:R-:W-:-:S04]  /*2690*/  FFMA R32, R0, R29, RZ ;  /* 0x0000001d00207223 */ /* 0x000fc800000000ff */
[----:B------:R-:W-:-:S04]  /*26a0*/  FFMA R3, R27, R32, R0 ;  /* 0x000000201b037223 */ /* 0x000fc80000000000 */
[----:B------:R-:W-:-:S04]  /*26b0*/  FFMA R32, R29, R3, R32 ;  /* 0x000000031d207223 */ /* 0x000fc80000000020 */
[----:B------:R-:W-:-:S04]  /*26c0*/  FFMA R27, R27, R32, R0 ;  /* 0x000000201b1b7223 */ /* 0x000fc80000000000 */
[----:B------:R-:W-:-:S05]  /*26d0*/  FFMA R0, R29, R27, R32 ;  /* 0x0000001b1d007223 */ /* 0x000fca0000000020 */
[----:B------:R-:W-:-:S04]  /*26e0*/  SHF.R.U32.HI R2, RZ, 0x17, R0 ;  /* 0x00000017ff027819 */ /* 0x000fc80000011600 */
[----:B------:R-:W-:-:S04]  /*26f0*/  LOP3.LUT R2, R2, 0xff, RZ, 0xc0, !PT ;  /* 0x000000ff02027812 */ /* 0x000fc800078ec0ff */
[----:B------:R-:W-:-:S04]  /*2700*/  IADD3 R2, PT, PT, R2, R11, RZ ;  /* 0x0000000b02027210 */ /* 0x000fc80007ffe0ff */
[----:B------:R-:W-:-:S04]  /*2710*/  IADD3 R3, PT, PT, R2, -0x1, RZ ;  /* 0xffffffff02037810 */ /* 0x000fc80007ffe0ff */
[----:B------:R-:W-:-:S13]  /*2720*/  ISETP.GE.U32.AND P0, PT, R3, 0xfe, PT ;  /* 0x000000fe0300780c */ /* 0x000fda0003f06070 */
[----:B------:R-:W-:Y:S05]  /*2730*/  @!P0 BRA `(.L_x_78) ;  /* 0x0000000000808947 */ /* 0x000fea0003800000 */
[----:B------:R-:W-:-:S13]  /*2740*/  ISETP.GT.AND P0, PT, R2, 0xfe, PT ;  /* 0x000000fe0200780c */ /* 0x000fda0003f04270 */
[----:B------:R-:W-:Y:S05]  /*2750*/  @P0 BRA `(.L_x_79) ;  /* 0x00000000006c0947 */ /* 0x000fea0003800000 */
[----:B------:R-:W-:-:S13]  /*2760*/  ISETP.GE.AND P0, PT, R2, 0x1, PT ;  /* 0x000000010200780c */ /* 0x000fda0003f06270 */
[----:B------:R-:W-:Y:S05]  /*2770*/  @P0 BRA `(.L_x_80) ;  /* 0x0000000000740947 */ /* 0x000fea0003800000 */
[----:B------:R-:W-:Y:S02]  /*2780*/  ISETP.GE.AND P0, PT, R2, -0x18, PT ;  /* 0xffffffe80200780c */ /* 0x000fe40003f06270 */
[----:B------:R-:W-:-:S11]  /*2790*/  LOP3.LUT R0, R0, 0x80000000, RZ, 0xc0, !PT ;  /* 0x8000000000007812 */ /* 0x000fd600078ec0ff */
[----:B------:R-:W-:Y:S05]  /*27a0*/  @!P0 BRA `(.L_x_80) ;  /* 0x0000000000688947 */ /* 0x000fea0003800000 */
[CCC-:B------:R-:W-:Y:S01]  /*27b0*/  FFMA.RZ R3, R29.reuse, R27.reuse, R32.reuse ;  /* 0x0000001b1d037223 */ /* 0x1c0fe2000000c020 */
[CCC-:B------:R-:W-:Y:S01]  /*27c0*/  FFMA.RP R11, R29.reuse, R27.reuse, R32.reuse ;  /* 0x0000001b1d0b7223 */ /* 0x1c0fe20000008020 */
[----:B------:R-:W-:Y:S01]  /*27d0*/  FFMA.RM R32, R29, R27, R32 ;  /* 0x0000001b1d207223 */ /* 0x000fe20000004020 */
[C---:B------:R-:W-:Y:S02]  /*27e0*/  IADD3 R27, PT, PT, R2.reuse, 0x20, RZ ;  /* 0x00000020021b7810 */ /* 0x040fe40007ffe0ff */
[----:B------:R-:W-:Y:S02]  /*27f0*/  LOP3.LUT R3, R3, 0x7fffff, RZ, 0xc0, !PT ;  /* 0x007fffff03037812 */ /* 0x000fe400078ec0ff */
[C---:B------:R-:W-:Y:S02]  /*2800*/  ISETP.NE.AND P3, PT, R2.reuse, RZ, PT ;  /* 0x000000ff0200720c */ /* 0x040fe40003f65270 */
[----:B------:R-:W-:Y:S02]  /*2810*/  LOP3.LUT R30, R3, 0x800000, RZ, 0xfc, !PT ;  /* 0x00800000031e7812 */ /* 0x000fe400078efcff */
[----:B------:R-:W-:-:S02]  /*2820*/  ISETP.NE.AND P1, PT, R2, RZ, PT ;  /* 0x000000ff0200720c */ /* 0x000fc40003f25270 */
[----:B------:R-:W-:Y:S02]  /*2830*/  IADD3 R2, PT, PT, -R2, RZ, RZ ;  /* 0x000000ff02027210 */ /* 0x000fe40007ffe1ff */
[----:B------:R-:W-:Y:S02]  /*2840*/  SHF.L.U32 R27, R30, R27, RZ ;  /* 0x0000001b1e1b7219 */ /* 0x000fe400000006ff */
[----:B------:R-:W-:Y:S02]  /*2850*/  FSETP.NEU.FTZ.AND P0, PT, R11, R32, PT ;  /* 0x000000200b00720b */ /* 0x000fe40003f1d000 */
[----:B------:R-:W-:Y:S02]  /*2860*/  SEL R11, R2, RZ, P3 ;  /* 0x000000ff020b7207 */ /* 0x000fe40001800000 */
[----:B------:R-:W-:Y:S02]  /*2870*/  ISETP.NE.AND P1, PT, R27, RZ, P1 ;  /* 0x000000ff1b00720c */ /* 0x000fe40000f25270 */
[----:B------:R-:W-:-:S02]  /*2880*/  SHF.R.U32.HI R11, RZ, R11, R30 ;  /* 0x0000000bff0b7219 */ /* 0x000fc4000001161e */
[----:B------:R-:W-:Y:S02]  /*2890*/  PLOP3.LUT P0, PT, P0, P1, PT, 0xf8, 0x8f ;  /* 0x00000000008f781c */ /* 0x000fe40000703f70 */
[----:B------:R-:W-:Y:S02]  /*28a0*/  SHF.R.U32.HI R3, RZ, 0x1, R11 ;  /* 0x00000001ff037819 */ /* 0x000fe4000001160b */
[----:B------:R-:W-:-:S04]  /*28b0*/  SEL R2, RZ, 0x1, !P0 ;  /* 0x00000001ff027807 */ /* 0x000fc80004000000 */
[----:B------:R-:W-:-:S04]  /*28c0*/  LOP3.LUT R2, R2, 0x1, R3, 0xf8, !PT ;  /* 0x0000000102027812 */ /* 0x000fc800078ef803 */
[----:B------:R-:W-:-:S04]  /*28d0*/  LOP3.LUT R2, R2, R11, RZ, 0xc0, !PT ;  /* 0x0000000b02027212 */ /* 0x000fc800078ec0ff */
[----:B------:R-:W-:-:S04]  /*28e0*/  IADD3 R3, PT, PT, R3, R2, RZ ;  /* 0x0000000203037210 */ /* 0x000fc80007ffe0ff */
[----:B------:R-:W-:Y:S01]  /*28f0*/  LOP3.LUT R0, R3, R0, RZ, 0xfc, !PT ;  /* 0x0000000003007212 */ /* 0x000fe200078efcff */
[----:B------:R-:W-:Y:S06]  /*2900*/  BRA `(.L_x_80) ;  /* 0x0000000000107947 */ /* 0x000fec0003800000 */
.L_x_79:
[----:B------:R-:W-:-:S04]  /*2910*/  LOP3.LUT R0, R0, 0x80000000, RZ, 0xc0, !PT ;  /* 0x8000000000007812 */ /* 0x000fc800078ec0ff */
[----:B------:R-:W-:Y:S01]  /*2920*/  LOP3.LUT R0, R0, 0x7f800000, RZ, 0xfc, !PT ;  /* 0x7f80000000007812 */ /* 0x000fe200078efcff */
[----:B------:R-:W-:Y:S06]  /*2930*/  BRA `(.L_x_80) ;  /* 0x0000000000047947 */ /* 0x000fec0003800000 */
.L_x_78:
[----:B------:R-:W-:-:S07]  /*2940*/  LEA R0, R11, R0, 0x17 ;  /* 0x000000000b007211 */ /* 0x000fce00078eb8ff */
.L_x_80:
[----:B------:R-:W-:Y:S05]  /*2950*/  BSYNC.RECONVERGENT B1 ;  /* 0x0000000000017941 */ /* 0x000fea0003800200 */
.L_x_77:
[----:B------:R-:W-:Y:S05]  /*2960*/  BRA `(.L_x_81) ;  /* 0x0000000000207947 */ /* 0x000fea0003800000 */
.L_x_76:
[----:B------:R-:W-:-:S04]  /*2970*/  LOP3.LUT R0, R0, 0x80000000, R3, 0x48, !PT ;  /* 0x8000000000007812 */ /* 0x000fc800078e4803 */
[----:B------:R-:W-:Y:S01]  /*2980*/  LOP3.LUT R0, R0, 0x7f800000, RZ, 0xfc, !PT ;  /* 0x7f80000000007812 */ /* 0x000fe200078efcff */
[----:B------:R-:W-:Y:S06]  /*2990*/  BRA `(.L_x_81) ;  /* 0x0000000000147947 */ /* 0x000fec0003800000 */
.L_x_75:
[----:B------:R-:W-:Y:S01]  /*29a0*/  LOP3.LUT R0, R0, 0x80000000, R3, 0x48, !PT ;  /* 0x8000000000007812 */ /* 0x000fe200078e4803 */
[----:B------:R-:W-:Y:S06]  /*29b0*/  BRA `(.L_x_81) ;  /* 0x00000000000c7947 */ /* 0x000fec0003800000 */
.L_x_74:
[----:B------:R-:W0:Y:S01]  /*29c0*/  MUFU.RSQ R0, -QNAN ;  /* 0xffc0000000007908 */ /* 0x000e220000001400 */
[----:B------:R-:W-:Y:S05]  /*29d0*/  BRA `(.L_x_81) ;  /* 0x0000000000047947 */ /* 0x000fea0003800000 */
.L_x_73:
[----:B------:R-:W-:-:S07]  /*29e0*/  FADD.FTZ R0, R3, R0 ;  /* 0x0000000003007221 */ /* 0x000fce0000010000 */
.L_x_81:
[----:B------:R-:W-:Y:S05]  /*29f0*/  BSYNC.RECONVERGENT B0 ;  /* 0x0000000000007941 */ /* 0x000fea0003800200 */
.L_x_71:
[----:B------:R-:W-:-:S04]  /*2a00*/  HFMA2 R29, -RZ, RZ, 0, 0 ;  /* 0x00000000ff1d7431 */ /* 0x000fc800000001ff */
[----:B0-----:R-:W-:Y:S05]  /*2a10*/  RET.REL.NODEC R28 `(_Z11normalize_TPfS_S_S_ii) ;  /* 0xffffffd41c787950 */ /* 0x001fea0003c3ffff */
.L_x_82:
        /* <DEDUP_REMOVED lines=14> */
.L_x_83:


//--------------------- .nv.shared.reserved.0     --------------------------
	.section	.nv.shared.reserved.0,"aw",@nobits
	.weak		__nv_reservedSMEM_offset_0_alias
	.size		__nv_reservedSMEM_offset_0_alias, 0, 64
	.other		__nv_reservedSMEM_offset_0_alias,@"STO_CUDA_RESERVED_SHARED STV_DEFAULT"
__nv_reservedSMEM_offset_0_alias:
	.zero		0
	.zero		64


//--------------------- .nv.constant0._Z20vecMatMultiplicationPfS_S_ii --------------------------
	.section	.nv.constant0._Z20vecMatMultiplicationPfS_S_ii,"a",@progbits
	.sectionflags	@""
	.align	4
.nv.constant0._Z20vecMatMultiplicationPfS_S_ii:
	.zero		928


//--------------------- .nv.constant0._Z18vectorManipulationPfS_S_S_i --------------------------
	.section	.nv.constant0._Z18vectorManipulationPfS_S_S_i,"a",@progbits
	.sectionflags	@""
	.align	4
.nv.constant0._Z18vectorManipulationPfS_S_S_i:
	.zero		932


//--------------------- .nv.constant0._Z11normalize_TPfS_S_S_ii --------------------------
	.section	.nv.constant0._Z11normalize_TPfS_S_S_ii,"a",@progbits
	.sectionflags	@""
	.align	4
.nv.constant0._Z11normalize_TPfS_S_S_ii:
	.zero		936


//--------------------- SYMBOLS --------------------------

	.type		.nv.reservedSmem.offset0,@object
	.size		.nv.reservedSmem.offset0,0x4
